def matmul_kernel(
    a_ptr,
    b_ptr,
    c_ptr,
    M,
    N,
    K,
    stride_am,
    stride_ak,
    stride_bk,
    stride_bn,
    stride_cm,
    stride_cn,
    BLOCK_M: tl.constexpr,
    BLOCK_N: tl.constexpr,
    BLOCK_K: tl.constexpr,
    GROUP_M: tl.constexpr,
):
    pid = tl.program_id(axis=0)
    num_pid_m = tl.cdiv(M, BLOCK_M)
    num_pid_n = tl.cdiv(N, BLOCK_N)
    num_pid_in_group = GROUP_M * num_pid_n
    group_id = pid // num_pid_in_group
    first_pid_m = group_id * GROUP_M
    group_size_m = min(num_pid_m - first_pid_m, GROUP_M)
    pid_m = first_pid_m + ((pid % num_pid_in_group) % group_size_m)
    pid_n = (pid % num_pid_in_group) // group_size_m

    offs_am = (pid_m * BLOCK_M + tl.arange(0, BLOCK_M)) % M
    offs_bn = (pid_n * BLOCK_N + tl.arange(0, BLOCK_N)) % N
    offs_k = tl.arange(0, BLOCK_K)
    a_ptrs = a_ptr + offs_am[:, None] * stride_am + offs_k[None, :] * stride_ak
    b_ptrs = b_ptr + offs_k[:, None] * stride_bk + offs_bn[None, :] * stride_bn

    acc = tl.zeros((BLOCK_M, BLOCK_N), dtype=tl.float32)
    for kk in range(0, tl.cdiv(K, BLOCK_K)):
        a = tl.load(a_ptrs, mask=offs_k[None, :] < K - kk * BLOCK_K, other=0.0)
        b = tl.load(b_ptrs, mask=offs_k[:, None] < K - kk * BLOCK_K, other=0.0)
        acc = tl.dot(a, b, acc)
        a_ptrs += BLOCK_K * stride_ak
        b_ptrs += BLOCK_K * stride_bk

    c = acc.to(c_ptr.dtype.element_ty)
    offs_cm = pid_m * BLOCK_M + tl.arange(0, BLOCK_M)
    offs_cn = pid_n * BLOCK_N + tl.arange(0, BLOCK_N)
    c_ptrs = c_ptr + offs_cm[:, None] * stride_cm + offs_cn[None, :] * stride_cn
    mask = (offs_cm[:, None] < M) & (offs_cn[None, :] < N)
    tl.store(c_ptrs, c, mask=mask)

# config = {"BLOCK_K": 32, "BLOCK_M": 512, "BLOCK_N": 64, "GROUP_M": 8, "arch": "sm_80", "dtype": "fp16", "num_ctas": 1, "num_stages": 3, "num_warps": 16}
# arch = sm_80


// ===== COMPILED SASS (sm_80) =====

	.target	sm_80

	.elftype	@"ET_EXEC"


//--------------------- .note.nv.tkinfo           --------------------------
	.section	.note.nv.tkinfo,"",@"SHT_NOTE"
	.sectionflags	@"SHF_NOTE_NV_TKINFO"
	.tkinfo
        /*0018*/ 	.word	0x00000002
        /*0030*/ 	.string	""
        /*0030*/ 	.string	"ptxas"
        /*0030*/ 	.string	"Cuda compilation tools, release 13.0, V13.0.88"
        /*0030*/ 	.string	"Build cuda_13.0.r13.0/compiler.36424714_0"
        /*0030*/ 	.string	"-v  -suppress-debug-info  -lineinfo  -arch sm_80 "



//--------------------- .note.nv.cuinfo           --------------------------
	.section	.note.nv.cuinfo,"",@"SHT_NOTE"
	.sectionflags	@"SHF_NOTE_NV_CUINFO"
        /*0018*/ 	.short	0x0002
        /*001a*/ 	.short	0x0050
        /*001c*/ 	.short	0x0082
	.zero		2


//--------------------- .nv.info                  --------------------------
	.section	.nv.info,"",@"SHT_CUDA_INFO"
	.align	4


	//----- nvinfo : EIATTR_REGCOUNT
	.align		4
        /*0000*/ 	.byte	0x04, 0x2f
        /*0002*/ 	.short	(.L_1 - .L_0)
	.align		4
.L_0:
        /*0004*/ 	.word	index@(matmul_kernel)
        /*0008*/ 	.word	0x00000080


	//----- nvinfo : EIATTR_FRAME_SIZE
	.align		4
.L_1:
        /*000c*/ 	.byte	0x04, 0x11
        /*000e*/ 	.short	(.L_3 - .L_2)
	.align		4
.L_2:
        /*0010*/ 	.word	index@(matmul_kernel)
        /*0014*/ 	.word	0x00000000


	//----- nvinfo : EIATTR_MIN_STACK_SIZE
	.align		4
.L_3:
        /*0018*/ 	.byte	0x04, 0x12
        /*001a*/ 	.short	(.L_5 - .L_4)
	.align		4
.L_4:
        /*001c*/ 	.word	index@(matmul_kernel)
        /*0020*/ 	.word	0x00000000
.L_5:


//--------------------- .nv.info.matmul_kernel    --------------------------
	.section	.nv.info.matmul_kernel,"",@"SHT_CUDA_INFO"
	.sectionflags	@""
	.align	4


	//----- nvinfo : EIATTR_CUDA_API_VERSION
	.align		4
        /*0000*/ 	.byte	0x04, 0x37
        /*0002*/ 	.short	(.L_7 - .L_6)
.L_6:
        /*0004*/ 	.word	0x00000082


	//----- nvinfo : EIATTR_SW2861232_WAR
	.align		4
.L_7:
        /*0008*/ 	.byte	0x01, 0x35
	.zero		2


	//----- nvinfo : EIATTR_PARAM_CBANK
	.align		4
        /*000c*/ 	.byte	0x04, 0x0a
        /*000e*/ 	.short	(.L_9 - .L_8)
	.align		4
.L_8:
        /*0010*/ 	.word	index@(.nv.constant0.matmul_kernel)
        /*0014*/ 	.short	0x0160
        /*0016*/ 	.short	0x0050


	//----- nvinfo : EIATTR_CBANK_PARAM_SIZE
	.align		4
.L_9:
        /*0018*/ 	.byte	0x03, 0x19
        /*001a*/ 	.short	0x0050


	//----- nvinfo : EIATTR_KPARAM_INFO
	.align		4
        /*001c*/ 	.byte	0x04, 0x17
        /*001e*/ 	.short	(.L_11 - .L_10)
.L_10:
        /*0020*/ 	.word	0x00000000
        /*0024*/ 	.short	0x000d
        /*0026*/ 	.short	0x0048
        /*0028*/ 	.byte	0x00, 0xf4, 0x21, 0x00


	//----- nvinfo : EIATTR_KPARAM_INFO
	.align		4
.L_11:
        /*002c*/ 	.byte	0x04, 0x17
        /*002e*/ 	.short	(.L_13 - .L_12)
.L_12:
        /*0030*/ 	.word	0x00000000
        /*0034*/ 	.short	0x000c
        /*0036*/ 	.short	0x0040
        /*0038*/ 	.byte	0x00, 0xf4, 0x21, 0x00


	//----- nvinfo : EIATTR_KPARAM_INFO
	.align		4
.L_13:
        /*003c*/ 	.byte	0x04, 0x17
        /*003e*/ 	.short	(.L_15 - .L_14)
.L_14:
        /*0040*/ 	.word	0x00000000
        /*0044*/ 	.short	0x000b
        /*0046*/ 	.short	0x0038
        /*0048*/ 	.byte	0x00, 0xf0, 0x11, 0x00


	//----- nvinfo : EIATTR_KPARAM_INFO
	.align		4
.L_15:
        /*004c*/ 	.byte	0x04, 0x17
        /*004e*/ 	.short	(.L_17 - .L_16)
.L_16:
        /*0050*/ 	.word	0x00000000
        /*0054*/ 	.short	0x000a
        /*0056*/ 	.short	0x0034
        /*0058*/ 	.byte	0x00, 0xf0, 0x11, 0x00


	//----- nvinfo : EIATTR_KPARAM_INFO
	.align		4
.L_17:
        /*005c*/ 	.byte	0x04, 0x17
        /*005e*/ 	.short	(.L_19 - .L_18)
.L_18:
        /*0060*/ 	.word	0x00000000
        /*0064*/ 	.short	0x0009
        /*0066*/ 	.short	0x0030
        /*0068*/ 	.byte	0x00, 0xf0, 0x11, 0x00


	//----- nvinfo : EIATTR_KPARAM_INFO
	.align		4
.L_19:
        /*006c*/ 	.byte	0x04, 0x17
        /*006e*/ 	.short	(.L_21 - .L_20)
.L_20:
        /*0070*/ 	.word	0x00000000
        /*0074*/ 	.short	0x0008
        /*0076*/ 	.short	0x002c
        /*0078*/ 	.byte	0x00, 0xf0, 0x11, 0x00


	//----- nvinfo : EIATTR_KPARAM_INFO
	.align		4
.L_21:
        /*007c*/ 	.byte	0x04, 0x17
        /*007e*/ 	.short	(.L_23 - .L_22)
.L_22:
        /*0080*/ 	.word	0x00000000
        /*0084*/ 	.short	0x0007
        /*0086*/ 	.short	0x0028
        /*0088*/ 	.byte	0x00, 0xf0, 0x11, 0x00


	//----- nvinfo : EIATTR_KPARAM_INFO
	.align		4
.L_23:
        /*008c*/ 	.byte	0x04, 0x17
        /*008e*/ 	.short	(.L_25 - .L_24)
.L_24:
        /*0090*/ 	.word	0x00000000
        /*0094*/ 	.short	0x0006
        /*0096*/ 	.short	0x0024
        /*0098*/ 	.byte	0x00, 0xf0, 0x11, 0x00


	//----- nvinfo : EIATTR_KPARAM_INFO
	.align		4
.L_25:
        /*009c*/ 	.byte	0x04, 0x17
        /*009e*/ 	.short	(.L_27 - .L_26)
.L_26:
        /*00a0*/ 	.word	0x00000000
        /*00a4*/ 	.short	0x0005
        /*00a6*/ 	.short	0x0020
        /*00a8*/ 	.byte	0x00, 0xf0, 0x11, 0x00


	//----- nvinfo : EIATTR_KPARAM_INFO
	.align		4
.L_27:
        /*00ac*/ 	.byte	0x04, 0x17
        /*00ae*/ 	.short	(.L_29 - .L_28)
.L_28:
        /*00b0*/ 	.word	0x00000000
        /*00b4*/ 	.short	0x0004
        /*00b6*/ 	.short	0x001c
        /*00b8*/ 	.byte	0x00, 0xf0, 0x11, 0x00


	//----- nvinfo : EIATTR_KPARAM_INFO
	.align		4
.L_29:
        /*00bc*/ 	.byte	0x04, 0x17
        /*00be*/ 	.short	(.L_31 - .L_30)
.L_30:
        /*00c0*/ 	.word	0x00000000
        /*00c4*/ 	.short	0x0003
        /*00c6*/ 	.short	0x0018
        /*00c8*/ 	.byte	0x00, 0xf0, 0x11, 0x00


	//----- nvinfo : EIATTR_KPARAM_INFO
	.align		4
.L_31:
        /*00cc*/ 	.byte	0x04, 0x17
        /*00ce*/ 	.short	(.L_33 - .L_32)
.L_32:
        /*00d0*/ 	.word	0x00000000
        /*00d4*/ 	.short	0x0002
        /*00d6*/ 	.short	0x0010
        /*00d8*/ 	.byte	0x00, 0xf4, 0x21, 0x00


	//----- nvinfo : EIATTR_KPARAM_INFO
	.align		4
.L_33:
        /*00dc*/ 	.byte	0x04, 0x17
        /*00de*/ 	.short	(.L_35 - .L_34)
.L_34:
        /*00e0*/ 	.word	0x00000000
        /*00e4*/ 	.short	0x0001
        /*00e6*/ 	.short	0x0008
        /*00e8*/ 	.byte	0x00, 0xf4, 0x21, 0x00


	//----- nvinfo : EIATTR_KPARAM_INFO
	.align		4
.L_35:
        /*00ec*/ 	.byte	0x04, 0x17
        /*00ee*/ 	.short	(.L_37 - .L_36)
.L_36:
        /*00f0*/ 	.word	0x00000000
        /*00f4*/ 	.short	0x0000
        /*00f6*/ 	.short	0x0000
        /*00f8*/ 	.byte	0x00, 0xf4, 0x21, 0x00


	//----- nvinfo : EIATTR_MAXREG_COUNT
	.align		4
.L_37:
        /*00fc*/ 	.byte	0x03, 0x1b
        /*00fe*/ 	.short	0x0080


	//----- nvinfo : EIATTR_NUM_BARRIERS
	.align		4
        /*0100*/ 	.byte	0x02, 0x4c
        /*0102*/ 	.byte	0x01
	.zero		1


	//----- nvinfo : EIATTR_MERCURY_ISA_VERSION
	.align		4
        /*0104*/ 	.byte	0x03, 0x5f
        /*0106*/ 	.short	0x0000


	//----- nvinfo : EIATTR_EXIT_INSTR_OFFSETS
	.align		4
        /*0108*/ 	.byte	0x04, 0x1c
        /*010a*/ 	.short	(.L_39 - .L_38)


	//   ....[0]....
.L_38:
        /*010c*/ 	.word	0x000040b0


	//   ....[1]....
        /*0110*/ 	.word	0x000040e0


	//----- nvinfo : EIATTR_REQNTID
	.align		4
.L_39:
        /*0114*/ 	.byte	0x04, 0x10
        /*0116*/ 	.short	(.L_41 - .L_40)
.L_40:
        /*0118*/ 	.word	0x00000200
        /*011c*/ 	.word	0x00000001
        /*0120*/ 	.word	0x00000001
.L_41:


//--------------------- .nv.callgraph             --------------------------
	.section	.nv.callgraph,"",@"SHT_CUDA_CALLGRAPH"
	.align	4
	.sectionentsize	8
	.align		4
        /*0000*/ 	.word	0x00000000
	.align		4
        /*0004*/ 	.word	0xffffffff
	.align		4
        /*0008*/ 	.word	0x00000000
	.align		4
        /*000c*/ 	.word	0xfffffffe
	.align		4
        /*0010*/ 	.word	0x00000000
	.align		4
        /*0014*/ 	.word	0xfffffffd
	.align		4
        /*0018*/ 	.word	0x00000000
	.align		4
        /*001c*/ 	.word	0xfffffffc


//--------------------- .nv.rel.action            --------------------------
	.section	.nv.rel.action,"",@"SHT_CUDA_RELOCINFO"
	.align	8
	.sectionentsize	8
        /*0000*/ 	.byte	0x73, 0x00, 0x00, 0x00, 0x00, 0x00, 0x00, 0x00, 0x00, 0x00, 0x00, 0x11, 0x25, 0x00, 0x05, 0x36


//--------------------- .nv.constant0.matmul_kernel --------------------------
	.section	.nv.constant0.matmul_kernel,"a",@progbits
	.sectionflags	@""
	.align	4
.nv.constant0.matmul_kernel:
	.zero		432


//--------------------- .text.matmul_kernel       --------------------------
	.section	.text.matmul_kernel,"ax",@progbits
	.sectioninfo	@"SHI_REGISTERS=128"
	.align	128
        .global         matmul_kernel
        .type           matmul_kernel,@function
        .size           matmul_kernel,(.L_x_4 - matmul_kernel)
        .other          matmul_kernel,@"STO_CUDA_ENTRY STV_DEFAULT"
matmul_kernel:
.text.matmul_kernel:
[----:B------:R-:W-:Y:S02]  /*0000*/  IMAD.MOV.U32 R1, RZ, RZ, c[0x0][0x28] ;  /* 0x00000a00ff017624 */ /* 0x000fe400078e00ff */
[----:B------:R-:W-:Y:S01]  /*0010*/  IMAD.MOV.U32 R0, RZ, RZ, c[0x0][0x17c] ;  /* 0x00005f00ff007624 */ /* 0x000fe200078e00ff */
[----:B------:R-:W0:Y:S01]  /*0020*/  S2R R5, SR_CTAID.X ;  /* 0x0000000000057919 */ /* 0x000e220000002500 */
[----:B------:R-:W-:Y:S01]  /*0030*/  IMAD.MOV.U32 R110, RZ, RZ, c[0x0][0x180] ;  /* 0x00006000ff6e7624 */ /* 0x000fe200078e00ff */
[----:B------:R-:W-:Y:S01]  /*0040*/  ULDC.64 UR4, c[0x0][0x118] ;  /* 0x0000460000047ab9 */ /* 0x000fe20000000a00 */
[----:B------:R-:W-:Y:S01]  /*0050*/  CS2R R36, SRZ ;  /* 0x0000000000247805 */ /* 0x000fe2000001ff00 */
[----:B------:R-:W-:Y:S01]  /*0060*/  IADD3 R0, R0, 0x3f, RZ ;  /* 0x0000003f00007810 */ /* 0x000fe20007ffe0ff */
[----:B------:R-:W1:Y:S01]  /*0070*/  S2R R18, SR_TID.X ;  /* 0x0000000000127919 */ /* 0x000e620000002100 */
[----:B------:R-:W-:Y:S01]  /*0080*/  IADD3 R110, R110, 0x1f, RZ ;  /* 0x0000001f6e6e7810 */ /* 0x000fe20007ffe0ff */
[----:B------:R-:W-:Y:S01]  /*0090*/  CS2R R38, SRZ ;  /* 0x0000000000267805 */ /* 0x000fe2000001ff00 */
[----:B------:R-:W-:Y:S01]  /*00a0*/  SHF.R.S32.HI R3, RZ, 0x1f, R0 ;  /* 0x0000001fff037819 */ /* 0x000fe20000011400 */
[----:B------:R-:W-:Y:S01]  /*00b0*/  CS2R R20, SRZ ;  /* 0x0000000000147805 */ /* 0x000fe2000001ff00 */
[----:B------:R-:W-:Y:S01]  /*00c0*/  CS2R R22, SRZ ;  /* 0x0000000000167805 */ /* 0x000fe2000001ff00 */
[----:B------:R-:W-:Y:S01]  /*00d0*/  CS2R R52, SRZ ;  /* 0x0000000000347805 */ /* 0x000fe2000001ff00 */
[----:B------:R-:W-:Y:S01]  /*00e0*/  LEA.HI R3, R3, R0, RZ, 0x6 ;  /* 0x0000000003037211 */ /* 0x000fe200078f30ff */
[----:B------:R-:W-:Y:S01]  /*00f0*/  CS2R R54, SRZ ;  /* 0x0000000000367805 */ /* 0x000fe2000001ff00 */
[----:B------:R-:W-:Y:S01]  /*0100*/  CS2R R80, SRZ ;  /* 0x0000000000507805 */ /* 0x000fe2000001ff00 */
[----:B------:R-:W-:Y:S01]  /*0110*/  CS2R R82, SRZ ;  /* 0x0000000000527805 */ /* 0x000fe2000001ff00 */
[----:B------:R-:W-:Y:S01]  /*0120*/  SHF.R.S32.HI R3, RZ, 0x6, R3 ;  /* 0x00000006ff037819 */ /* 0x000fe20000011403 */
[----:B------:R-:W-:Y:S01]  /*0130*/  CS2R R44, SRZ ;  /* 0x00000000002c7805 */ /* 0x000fe2000001ff00 */
[----:B------:R-:W-:Y:S01]  /*0140*/  CS2R R46, SRZ ;  /* 0x00000000002e7805 */ /* 0x000fe2000001ff00 */
[----:B------:R-:W-:Y:S01]  /*0150*/  CS2R R72, SRZ ;  /* 0x0000000000487805 */ /* 0x000fe2000001ff00 */
[----:B------:R-:W-:Y:S01]  /*0160*/  CS2R R74, SRZ ;  /* 0x00000000004a7805 */ /* 0x000fe2000001ff00 */
[----:B------:R-:W-:Y:S01]  /*0170*/  IMAD.SHL.U32 R4, R3, 0x8, RZ ;  /* 0x0000000803047824 */ /* 0x000fe200078e00ff */
[----:B------:R-:W-:Y:S01]  /*0180*/  CS2R R48, SRZ ;  /* 0x0000000000307805 */ /* 0x000fe2000001ff00 */
[----:B------:R-:W-:Y:S01]  /*0190*/  CS2R R50, SRZ ;  /* 0x0000000000327805 */ /* 0x000fe2000001ff00 */
[----:B0-----:R-:W-:-:S02]  /*01a0*/  IABS R8, R5 ;  /* 0x0000000500087213 */ /* 0x001fc40000000000 */
[-C--:B------:R-:W-:Y:S02]  /*01b0*/  IABS R7, R4.reuse ;  /* 0x0000000400077213 */ /* 0x080fe40000000000 */
[----:B------:R-:W-:Y:S02]  /*01c0*/  IABS R10, R4 ;  /* 0x00000004000a7213 */ /* 0x000fe40000000000 */
[----:B------:R-:W0:Y:S01]  /*01d0*/  I2F.RP R0, R7 ;  /* 0x0000000700007306 */ /* 0x000e220000209400 */
[----:B-1----:R-:W-:-:S07]  /*01e0*/  LOP3.LUT R19, R18, 0x1ff, RZ, 0xc0, !PT ;  /* 0x000001ff12137812 */ /* 0x002fce00078ec0ff */
[----:B0-----:R-:W0:Y:S02]  /*01f0*/  MUFU.RCP R0, R0 ;  /* 0x0000000000007308 */ /* 0x001e240000001000 */
[----:B0-----:R-:W-:Y:S01]  /*0200*/  IADD3 R2, R0, 0xffffffe, RZ ;  /* 0x0ffffffe00027810 */ /* 0x001fe20007ffe0ff */
[----:B------:R-:W-:-:S05]  /*0210*/  IMAD.MOV R0, RZ, RZ, -R10 ;  /* 0x000000ffff007224 */ /* 0x000fca00078e0a0a */
[----:B------:R0:W1:Y:S02]  /*0220*/  F2I.FTZ.U32.TRUNC.NTZ R3, R2 ;  /* 0x0000000200037305 */ /* 0x000064000021f000 */
[----:B0-----:R-:W-:Y:S02]  /*0230*/  IMAD.MOV.U32 R2, RZ, RZ, RZ ;  /* 0x000000ffff027224 */ /* 0x001fe400078e00ff */
[----:B-1----:R-:W-:-:S04]  /*0240*/  IMAD.MOV R6, RZ, RZ, -R3 ;  /* 0x000000ffff067224 */ /* 0x002fc800078e0a03 */
[----:B------:R-:W-:Y:S02]  /*0250*/  IMAD R9, R6, R7, RZ ;  /* 0x0000000706097224 */ /* 0x000fe400078e02ff */
[----:B------:R-:W-:Y:S02]  /*0260*/  IMAD.MOV.U32 R6, RZ, RZ, R8 ;  /* 0x000000ffff067224 */ /* 0x000fe400078e0008 */
[----:B------:R-:W-:-:S06]  /*0270*/  IMAD.HI.U32 R3, R3, R9, R2 ;  /* 0x0000000903037227 */ /* 0x000fcc00078e0002 */
[----:B------:R-:W-:-:S04]  /*0280*/  IMAD.HI.U32 R3, R3, R6, RZ ;  /* 0x0000000603037227 */ /* 0x000fc800078e00ff */
[----:B------:R-:W-:-:S05]  /*0290*/  IMAD R0, R3, R0, R6 ;  /* 0x0000000003007224 */ /* 0x000fca00078e0206 */
[----:B------:R-:W-:-:S13]  /*02a0*/  ISETP.GT.U32.AND P1, PT, R7, R0, PT ;  /* 0x000000000700720c */ /* 0x000fda0003f24070 */
[----:B------:R-:W-:Y:S01]  /*02b0*/  @!P1 IMAD.IADD R0, R0, 0x1, -R7 ;  /* 0x0000000100009824 */ /* 0x000fe200078e0a07 */
[----:B------:R-:W-:Y:S02]  /*02c0*/  @!P1 IADD3 R3, R3, 0x1, RZ ;  /* 0x0000000103039810 */ /* 0x000fe40007ffe0ff */
[----:B------:R-:W-:Y:S02]  /*02d0*/  ISETP.NE.AND P1, PT, R4, RZ, PT ;  /* 0x000000ff0400720c */ /* 0x000fe40003f25270 */
[----:B------:R-:W-:Y:S02]  /*02e0*/  ISETP.GE.U32.AND P0, PT, R0, R7, PT ;  /* 0x000000070000720c */ /* 0x000fe40003f06070 */
[----:B------:R-:W-:-:S04]  /*02f0*/  LOP3.LUT R0, R5, R4, RZ, 0x3c, !PT ;  /* 0x0000000405007212 */ /* 0x000fc800078e3cff */
[----:B------:R-:W-:Y:S01]  /*0300*/  ISETP.GE.AND P2, PT, R0, RZ, PT ;  /* 0x000000ff0000720c */ /* 0x000fe20003f46270 */
[----:B------:R-:W-:-:S05]  /*0310*/  IMAD.MOV.U32 R0, RZ, RZ, c[0x0][0x178] ;  /* 0x00005e00ff007624 */ /* 0x000fca00078e00ff */
[----:B------:R-:W-:Y:S02]  /*0320*/  IADD3 R0, R0, 0x1ff, RZ ;  /* 0x000001ff00007810 */ /* 0x000fe40007ffe0ff */
[----:B------:R-:W-:-:S05]  /*0330*/  @P0 IADD3 R3, R3, 0x1, RZ ;  /* 0x0000000103030810 */ /* 0x000fca0007ffe0ff */
[----:B------:R-:W-:Y:S01]  /*0340*/  IMAD.MOV.U32 R2, RZ, RZ, R3 ;  /* 0x000000ffff027224 */ /* 0x000fe200078e0003 */
[----:B------:R-:W-:-:S03]  /*0350*/  SHF.R.S32.HI R3, RZ, 0x1f, R0 ;  /* 0x0000001fff037819 */ /* 0x000fc60000011400 */
[----:B------:R-:W-:Y:S01]  /*0360*/  @!P2 IMAD.MOV R2, RZ, RZ, -R2 ;  /* 0x000000ffff02a224 */ /* 0x000fe200078e0a02 */
[----:B------:R-:W-:Y:S02]  /*0370*/  @!P1 LOP3.LUT R2, RZ, R4, RZ, 0x33, !PT ;  /* 0x00000004ff029212 */ /* 0x000fe400078e33ff */
[----:B------:R-:W-:-:S03]  /*0380*/  LEA.HI R3, R3, R0, RZ, 0x9 ;  /* 0x0000000003037211 */ /* 0x000fc600078f48ff */
[----:B------:R-:W-:Y:S02]  /*0390*/  IMAD.SHL.U32 R6, R2, 0x8, RZ ;  /* 0x0000000802067824 */ /* 0x000fe400078e00ff */
[----:B------:R-:W-:-:S03]  /*03a0*/  IMAD.MOV R2, RZ, RZ, -R2 ;  /* 0x000000ffff027224 */ /* 0x000fc600078e0a02 */
[----:B------:R-:W-:Y:S01]  /*03b0*/  LEA.HI.SX32 R3, R3, -R6, 0x17 ;  /* 0x8000000603037211 */ /* 0x000fe200078fbaff */
[----:B------:R-:W-:-:S03]  /*03c0*/  IMAD R4, R4, R2, R5 ;  /* 0x0000000204047224 */ /* 0x000fc600078e0205 */
[----:B------:R-:W-:Y:S02]  /*03d0*/  IMNMX R11, R3, 0x8, PT ;  /* 0x00000008030b7817 */ /* 0x000fe40003800200 */
[----:B------:R-:W-:Y:S02]  /*03e0*/  IABS R9, R4 ;  /* 0x0000000400097213 */ /* 0x000fe40000000000 */
[----:B------:R-:W-:-:S04]  /*03f0*/  IABS R7, R11 ;  /* 0x0000000b00077213 */ /* 0x000fc80000000000 */
[----:B------:R-:W0:Y:S08]  /*0400*/  I2F.RP R0, R7 ;  /* 0x0000000700007306 */ /* 0x000e300000209400 */
[----:B0-----:R-:W0:Y:S02]  /*0410*/  MUFU.RCP R0, R0 ;  /* 0x0000000000007308 */ /* 0x001e240000001000 */
[----:B0-----:R-:W-:-:S06]  /*0420*/  IADD3 R3, R0, 0xffffffe, RZ ;  /* 0x0ffffffe00037810 */ /* 0x001fcc0007ffe0ff */
[----:B------:R-:W0:Y:S02]  /*0430*/  F2I.FTZ.U32.TRUNC.NTZ R3, R3 ;  /* 0x0000000300037305 */ /* 0x000e24000021f000 */
[----:B0-----:R-:W-:-:S04]  /*0440*/  IMAD.MOV R8, RZ, RZ, -R3 ;  /* 0x000000ffff087224 */ /* 0x001fc800078e0a03 */
[----:B------:R-:W-:Y:S01]  /*0450*/  IMAD.MOV.U32 R2, RZ, RZ, R8 ;  /* 0x000000ffff027224 */ /* 0x000fe200078e0008 */
[----:B------:R-:W-:-:S03]  /*0460*/  IABS R8, R11 ;  /* 0x0000000b00087213 */ /* 0x000fc60000000000 */
[----:B------:R-:W-:Y:S02]  /*0470*/  IMAD R5, R2, R7, RZ ;  /* 0x0000000702057224 */ /* 0x000fe400078e02ff */
[----:B------:R-:W-:Y:S02]  /*0480*/  IMAD.MOV.U32 R2, RZ, RZ, RZ ;  /* 0x000000ffff027224 */ /* 0x000fe400078e00ff */
[----:B------:R-:W-:Y:S02]  /*0490*/  IMAD.MOV R0, RZ, RZ, -R8 ;  /* 0x000000ffff007224 */ /* 0x000fe400078e0a08 */
        /* <DEDUP_REMOVED lines=9> */
[----:B------:R-:W-:-:S07]  /*0530*/  ISETP.GE.AND P2, PT, R0, RZ, PT ;  /* 0x000000ff0000720c */ /* 0x000fce0003f46270 */
[----:B------:R-:W-:Y:S02]  /*0540*/  @P0 IADD3 R2, R2, 0x1, RZ ;  /* 0x0000000102020810 */ /* 0x000fe40007ffe0ff */
[----:B------:R-:W-:-:S04]  /*0550*/  ISETP.GE.AND P0, PT, R110, 0x20, PT ;  /* 0x000000206e00780c */ /* 0x000fc80003f06270 */
[----:B------:R-:W-:Y:S01]  /*0560*/  @!P2 IMAD.MOV R2, RZ, RZ, -R2 ;  /* 0x000000ffff02a224 */ /* 0x000fe200078e0a02 */
[----:B------:R-:W-:-:S05]  /*0570*/  @!P1 LOP3.LUT R2, RZ, R11, RZ, 0x33, !PT ;  /* 0x0000000bff029212 */ /* 0x000fca00078e33ff */
[----:B------:R-:W-:Y:S02]  /*0580*/  IMAD.MOV R0, RZ, RZ, -R2 ;  /* 0x000000ffff007224 */ /* 0x000fe400078e0a02 */
[----:B------:R-:W-:Y:S02]  /*0590*/  IMAD.SHL.U32 R108, R2, 0x40, RZ ;  /* 0x00000040026c7824 */ /* 0x000fe400078e00ff */
[----:B------:R-:W-:Y:S02]  /*05a0*/  IMAD R0, R11, R0, R4 ;  /* 0x000000000b007224 */ /* 0x000fe400078e0204 */
[----:B------:R-:W-:Y:S02]  /*05b0*/  CS2R R4, SRZ ;  /* 0x0000000000047805 */ /* 0x000fe4000001ff00 */
[----:B------:R-:W-:Y:S02]  /*05c0*/  IMAD.IADD R0, R6, 0x1, R0 ;  /* 0x0000000106007824 */ /* 0x000fe400078e0200 */
[----:B------:R-:W-:-:S02]  /*05d0*/  CS2R R6, SRZ ;  /* 0x0000000000067805 */ /* 0x000fc4000001ff00 */
[----:B------:R-:W-:Y:S01]  /*05e0*/  IMAD R116, R0, 0x200, R19 ;  /* 0x0000020000747824 */ /* 0x000fe200078e0213 */
[----:B------:R-:W-:Y:S05]  /*05f0*/  @!P0 BRA `(.L_x_0) ;  /* 0x00001e7000008947 */ /* 0x000fea0003800000 */
[----:B------:R-:W-:Y:S01]  /*0600*/  IABS R11, c[0x0][0x17c] ;  /* 0x00005f00000b7a13 */ /* 0x000fe20000000000 */
[----:B------:R-:W-:Y:S01]  /*0610*/  IMAD.SHL.U32 R107, R19, 0x2, RZ ;  /* 0x00000002136b7824 */ /* 0x000fe200078e00ff */
[----:B------:R-:W-:Y:S01]  /*0620*/  IABS R13, c[0x0][0x178] ;  /* 0x00005e00000d7a13 */ /* 0x000fe20000000000 */
[----:B------:R-:W-:Y:S01]  /*0630*/  CS2R R40, SRZ ;  /* 0x0000000000287805 */ /* 0x000fe2000001ff00 */
[----:B------:R-:W0:Y:S01]  /*0640*/  I2F.RP R0, R11 ;  /* 0x0000000b00007306 */ /* 0x000e220000209400 */
[----:B------:R-:W-:Y:S01]  /*0650*/  SHF.R.S32.HI R7, RZ, 0x1f, R110 ;  /* 0x0000001fff077819 */ /* 0x000fe2000001146e */
[----:B------:R-:W-:Y:S01]  /*0660*/  CS2R R42, SRZ ;  /* 0x00000000002a7805 */ /* 0x000fe2000001ff00 */
[----:B------:R-:W-:Y:S01]  /*0670*/  SHF.R.U32.HI R9, RZ, 0x5, R18 ;  /* 0x00000005ff097819 */ /* 0x000fe20000011612 */
[----:B------:R-:W-:Y:S01]  /*0680*/  CS2R R36, SRZ ;  /* 0x0000000000247805 */ /* 0x000fe2000001ff00 */
[----:B------:R-:W-:Y:S01]  /*0690*/  LEA.HI R110, R7, R110, RZ, 0x5 ;  /* 0x0000006e076e7211 */ /* 0x000fe200078f28ff */
[----:B------:R-:W-:Y:S01]  /*06a0*/  CS2R R38, SRZ ;  /* 0x0000000000267805 */ /* 0x000fe2000001ff00 */
[----:B------:R-:W-:Y:S01]  /*06b0*/  SGXT.U32 R7, R9, 0x4 ;  /* 0x000000040907781a */ /* 0x000fe20000000000 */
[----:B------:R-:W1:Y:S01]  /*06c0*/  I2F.RP R6, R13 ;  /* 0x0000000d00067306 */ /* 0x000e620000209400 */
[----:B------:R-:W-:Y:S01]  /*06d0*/  LEA.HI R8, R18, R108, RZ, 0x1b ;  /* 0x0000006c12087211 */ /* 0x000fe200078fd8ff */
[----:B------:R-:W-:Y:S01]  /*06e0*/  CS2R R32, SRZ ;  /* 0x0000000000207805 */ /* 0x000fe2000001ff00 */
[----:B------:R-:W-:Y:S01]  /*06f0*/  LOP3.LUT R16, R108, R7, RZ, 0xfc, !PT ;  /* 0x000000076c107212 */ /* 0x000fe200078efcff */
[----:B------:R-:W-:Y:S01]  /*0700*/  CS2R R34, SRZ ;  /* 0x0000000000227805 */ /* 0x000fe2000001ff00 */
[----:B------:R-:W-:Y:S01]  /*0710*/  IABS R14, R116 ;  /* 0x00000074000e7213 */ /* 0x000fe20000000000 */
[----:B------:R-:W-:Y:S01]  /*0720*/  CS2R R28, SRZ ;  /* 0x00000000001c7805 */ /* 0x000fe2000001ff00 */
[----:B------:R-:W-:Y:S01]  /*0730*/  LOP3.LUT R17, R16, 0x20, RZ, 0xfc, !PT ;  /* 0x0000002010117812 */ /* 0x000fe200078efcff */
[----:B0-----:R-:W0:Y:S01]  /*0740*/  MUFU.RCP R0, R0 ;  /* 0x0000000000007308 */ /* 0x001e220000001000 */
[----:B------:R-:W-:Y:S01]  /*0750*/  IABS R12, R16 ;  /* 0x00000010000c7213 */ /* 0x000fe20000000000 */
[----:B------:R-:W-:Y:S01]  /*0760*/  CS2R R30, SRZ ;  /* 0x00000000001e7805 */ /* 0x000fe2000001ff00 */
[----:B------:R-:W-:Y:S01]  /*0770*/  LOP3.LUT R47, R18, 0x1f, RZ, 0xc0, !PT ;  /* 0x0000001f122f7812 */ /* 0x000fe200078ec0ff */
[----:B------:R-:W-:Y:S01]  /*0780*/  CS2R R24, SRZ ;  /* 0x0000000000187805 */ /* 0x000fe2000001ff00 */
[----:B------:R-:W-:Y:S01]  /*0790*/  CS2R R26, SRZ ;  /* 0x00000000001a7805 */ /* 0x000fe2000001ff00 */
[----:B------:R-:W-:Y:S01]  /*07a0*/  CS2R R20, SRZ ;  /* 0x0000000000147805 */ /* 0x000fe2000001ff00 */
[----:B------:R-:W-:Y:S01]  /*07b0*/  CS2R R22, SRZ ;  /* 0x0000000000167805 */ /* 0x000fe2000001ff00 */
[----:B-1----:R-:W1:Y:S01]  /*07c0*/  MUFU.RCP R6, R6 ;  /* 0x0000000600067308 */ /* 0x002e620000001000 */
[----:B------:R-:W-:Y:S01]  /*07d0*/  IMAD R105, R47, c[0x0][0x18c], RZ ;  /* 0x000063002f697a24 */ /* 0x000fe200078e02ff */
[----:B------:R-:W-:Y:S01]  /*07e0*/  CS2R R80, SRZ ;  /* 0x0000000000507805 */ /* 0x000fe2000001ff00 */
[----:B------:R-:W-:Y:S01]  /*07f0*/  CS2R R82, SRZ ;  /* 0x0000000000527805 */ /* 0x000fe2000001ff00 */
[----:B------:R-:W-:Y:S01]  /*0800*/  CS2R R76, SRZ ;  /* 0x00000000004c7805 */ /* 0x000fe2000001ff00 */
[----:B------:R-:W-:Y:S01]  /*0810*/  CS2R R78, SRZ ;  /* 0x00000000004e7805 */ /* 0x000fe2000001ff00 */
[----:B------:R-:W-:Y:S01]  /*0820*/  CS2R R84, SRZ ;  /* 0x0000000000547805 */ /* 0x000fe2000001ff00 */
[----:B------:R-:W-:Y:S01]  /*0830*/  CS2R R86, SRZ ;  /* 0x0000000000567805 */ /* 0x000fe2000001ff00 */
[----:B0-----:R-:W-:Y:S01]  /*0840*/  IADD3 R2, R0, 0xffffffe, RZ ;  /* 0x0ffffffe00027810 */ /* 0x001fe20007ffe0ff */
[----:B------:R-:W-:Y:S01]  /*0850*/  CS2R R88, SRZ ;  /* 0x0000000000587805 */ /* 0x000fe2000001ff00 */
[----:B------:R-:W-:Y:S01]  /*0860*/  IADD3 R0, R8, 0x30, RZ ;  /* 0x0000003008007810 */ /* 0x000fe20007ffe0ff */
[----:B------:R-:W-:Y:S01]  /*0870*/  CS2R R90, SRZ ;  /* 0x00000000005a7805 */ /* 0x000fe2000001ff00 */
[----:B------:R0:W2:Y:S01]  /*0880*/  F2I.FTZ.U32.TRUNC.NTZ R3, R2 ;  /* 0x0000000200037305 */ /* 0x0000a2000021f000 */
[----:B------:R-:W-:Y:S01]  /*0890*/  CS2R R72, SRZ ;  /* 0x0000000000487805 */ /* 0x000fe2000001ff00 */
[----:B------:R-:W-:Y:S01]  /*08a0*/  IABS R7, R0 ;  /* 0x0000000000077213 */ /* 0x000fe20000000000 */
[----:B------:R-:W-:Y:S01]  /*08b0*/  CS2R R74, SRZ ;  /* 0x00000000004a7805 */ /* 0x000fe2000001ff00 */
[----:B-1----:R-:W-:Y:S01]  /*08c0*/  IADD3 R4, R6, 0xffffffe, RZ ;  /* 0x0ffffffe06047810 */ /* 0x002fe20007ffe0ff */
[----:B------:R-:W-:Y:S01]  /*08d0*/  CS2R R68, SRZ ;  /* 0x0000000000447805 */ /* 0x000fe2000001ff00 */
[----:B------:R-:W-:Y:S01]  /*08e0*/  IADD3 R6, R8, 0x10, RZ ;  /* 0x0000001008067810 */ /* 0x000fe20007ffe0ff */
[----:B------:R-:W-:Y:S01]  /*08f0*/  CS2R R70, SRZ ;  /* 0x0000000000467805 */ /* 0x000fe2000001ff00 */
[----:B------:R-:W1:Y:S01]  /*0900*/  F2I.FTZ.U32.TRUNC.NTZ R5, R4 ;  /* 0x0000000400057305 */ /* 0x000e62000021f000 */
[----:B0-----:R-:W-:Y:S01]  /*0910*/  IMAD.MOV.U32 R2, RZ, RZ, RZ ;  /* 0x000000ffff027224 */ /* 0x001fe200078e00ff */
[----:B------:R-:W-:Y:S01]  /*0920*/  IABS R8, R17 ;  /* 0x0000001100087213 */ /* 0x000fe20000000000 */
[----:B------:R-:W-:Y:S01]  /*0930*/  CS2R R44, SRZ ;  /* 0x00000000002c7805 */ /* 0x000fe2000001ff00 */
[----:B------:R-:W-:Y:S01]  /*0940*/  ISETP.GE.AND P0, PT, R0, RZ, PT ;  /* 0x000000ff0000720c */ /* 0x000fe20003f06270 */
[----:B------:R-:W-:Y:S01]  /*0950*/  CS2R R46, SRZ ;  /* 0x00000000002e7805 */ /* 0x000fe2000001ff00 */
[----:B------:R-:W-:Y:S01]  /*0960*/  SHF.R.S32.HI R110, RZ, 0x5, R110 ;  /* 0x00000005ff6e7819 */ /* 0x000fe2000001146e */
[----:B--2---:R-:W-:Y:S01]  /*0970*/  IMAD.MOV R10, RZ, RZ, -R3 ;  /* 0x000000ffff0a7224 */ /* 0x004fe200078e0a03 */
[----:B------:R-:W-:-:S02]  /*0980*/  LOP3.LUT R124, R107, 0x10, RZ, 0x3c, !PT ;  /* 0x000000106b7c7812 */ /* 0x000fc400078e3cff */
[C---:B------:R-:W-:Y:S01]  /*0990*/  LOP3.LUT R122, R107.reuse, 0x20, RZ, 0x3c, !PT ;  /* 0x000000206b7a7812 */ /* 0x040fe200078e3cff */
[----:B------:R-:W-:Y:S01]  /*09a0*/  IMAD R9, R10, R11, RZ ;  /* 0x0000000b0a097224 */ /* 0x000fe200078e02ff */
[C---:B------:R-:W-:Y:S02]  /*09b0*/  LOP3.LUT R121, R107.reuse, 0x30, RZ, 0x3c, !PT ;  /* 0x000000306b797812 */ /* 0x040fe400078e3cff */
[C---:B------:R-:W-:Y:S01]  /*09c0*/  LOP3.LUT R120, R107.reuse, 0x40, RZ, 0x3c, !PT ;  /* 0x000000406b787812 */ /* 0x040fe200078e3cff */
[----:B-1----:R-:W-:Y:S01]  /*09d0*/  IMAD.MOV R4, RZ, RZ, -R5 ;  /* 0x000000ffff047224 */ /* 0x002fe200078e0a05 */
[----:B------:R-:W-:Y:S01]  /*09e0*/  LOP3.LUT R119, R107, 0x50, RZ, 0x3c, !PT ;  /* 0x000000506b777812 */ /* 0x000fe200078e3cff */
[----:B------:R-:W-:Y:S01]  /*09f0*/  IMAD.HI.U32 R2, R3, R9, R2 ;  /* 0x0000000903027227 */ /* 0x000fe200078e0002 */
[----:B------:R-:W-:Y:S02]  /*0a00*/  IABS R9, R6 ;  /* 0x0000000600097213 */ /* 0x000fe40000000000 */
[C---:B------:R-:W-:Y:S01]  /*0a10*/  LOP3.LUT R118, R107.reuse, 0x60, RZ, 0x3c, !PT ;  /* 0x000000606b767812 */ /* 0x040fe200078e3cff */
[----:B------:R-:W-:Y:S01]  /*0a20*/  IMAD R3, R4, R13, RZ ;  /* 0x0000000d04037224 */ /* 0x000fe200078e02ff */
[----:B------:R-:W-:Y:S01]  /*0a30*/  LOP3.LUT R117, R107, 0x70, RZ, 0x3c, !PT ;  /* 0x000000706b757812 */ /* 0x000fe200078e3cff */
[----:B------:R-:W-:-:S02]  /*0a40*/  IMAD.MOV.U32 R4, RZ, RZ, RZ ;  /* 0x000000ffff047224 */ /* 0x000fc400078e00ff */
[----:B------:R-:W-:-:S04]  /*0a50*/  IMAD.HI.U32 R0, R2, R7, RZ ;  /* 0x0000000702007227 */ /* 0x000fc800078e00ff */
[----:B------:R-:W-:-:S04]  /*0a60*/  IMAD.HI.U32 R5, R5, R3, R4 ;  /* 0x0000000305057227 */ /* 0x000fc800078e0004 */
[----:B------:R-:W-:-:S04]  /*0a70*/  IMAD.HI.U32 R4, R2, R9, RZ ;  /* 0x0000000902047227 */ /* 0x000fc800078e00ff */
[----:B------:R-:W-:-:S04]  /*0a80*/  IMAD.HI.U32 R3, R2, R8, RZ ;  /* 0x0000000802037227 */ /* 0x000fc800078e00ff */
[----:B------:R-:W-:-:S04]  /*0a90*/  IMAD.HI.U32 R5, R5, R14, RZ ;  /* 0x0000000e05057227 */ /* 0x000fc800078e00ff */
[----:B------:R-:W-:-:S04]  /*0aa0*/  IMAD.HI.U32 R2, R2, R12, RZ ;  /* 0x0000000c02027227 */ /* 0x000fc800078e00ff */
[----:B------:R-:W-:Y:S02]  /*0ab0*/  IMAD.MOV R10, RZ, RZ, -R4 ;  /* 0x000000ffff0a7224 */ /* 0x000fe400078e0a04 */
[----:B------:R-:W-:Y:S02]  /*0ac0*/  IMAD.MOV R0, RZ, RZ, -R0 ;  /* 0x000000ffff007224 */ /* 0x000fe400078e0a00 */
[----:B------:R-:W-:Y:S02]  /*0ad0*/  IMAD.MOV R15, RZ, RZ, -R5 ;  /* 0x000000ffff0f7224 */ /* 0x000fe400078e0a05 */
[----:B------:R-:W-:Y:S02]  /*0ae0*/  IMAD.MOV R3, RZ, RZ, -R3 ;  /* 0x000000ffff037224 */ /* 0x000fe400078e0a03 */
[----:B------:R-:W-:Y:S02]  /*0af0*/  IMAD.MOV R2, RZ, RZ, -R2 ;  /* 0x000000ffff027224 */ /* 0x000fe400078e0a02 */
[----:B------:R-:W-:-:S02]  /*0b00*/  IMAD R5, R11, R10, R9 ;  /* 0x0000000a0b057224 */ /* 0x000fc400078e0209 */
[C---:B------:R-:W-:Y:S02]  /*0b10*/  IMAD R0, R11.reuse, R0, R7 ;  /* 0x000000000b007224 */ /* 0x040fe400078e0207 */
[C---:B------:R-:W-:Y:S01]  /*0b20*/  IMAD R4, R11.reuse, R3, R8 ;  /* 0x000000030b047224 */ /* 0x040fe200078e0208 */
[C---:B------:R-:W-:Y:S01]  /*0b30*/  ISETP.GT.U32.AND P2, PT, R11.reuse, R5, PT ;  /* 0x000000050b00720c */ /* 0x040fe20003f44070 */
[C---:B------:R-:W-:Y:S01]  /*0b40*/  IMAD R7, R11.reuse, R2, R12 ;  /* 0x000000020b077224 */ /* 0x040fe200078e020c */
[----:B------:R-:W-:Y:S01]  /*0b50*/  ISETP.GT.U32.AND P1, PT, R11, R0, PT ;  /* 0x000000000b00720c */ /* 0x000fe20003f24070 */
[----:B------:R-:W-:Y:S01]  /*0b60*/  IMAD R2, R13, R15, R14 ;  /* 0x0000000f0d027224 */ /* 0x000fe200078e020e */
[C---:B------:R-:W-:Y:S01]  /*0b70*/  ISETP.GT.U32.AND P5, PT, R11.reuse, R4, PT ;  /* 0x000000040b00720c */ /* 0x040fe20003fa4070 */
[C---:B------:R-:W-:Y:S01]  /*0b80*/  IMAD.SHL.U32 R10, R18.reuse, 0x8, RZ ;  /* 0x00000008120a7824 */ /* 0x040fe200078e00ff */
[----:B------:R-:W-:Y:S01]  /*0b90*/  ISETP.GT.U32.AND P3, PT, R11, R7, PT ;  /* 0x000000070b00720c */ /* 0x000fe20003f64070 */
[----:B------:R-:W-:Y:S01]  /*0ba0*/  IMAD.SHL.U32 R9, R18, 0x2, RZ ;  /* 0x0000000212097824 */ /* 0x000fe200078e00ff */
[----:B------:R-:W-:Y:S01]  /*0bb0*/  ISETP.GT.U32.AND P4, PT, R13, R2, PT ;  /* 0x000000020d00720c */ /* 0x000fe20003f84070 */
[----:B------:R-:W-:Y:S01]  /*0bc0*/  CS2R R14, SRZ ;  /* 0x00000000000e7805 */ /* 0x000fe2000001ff00 */
[----:B------:R-:W-:-:S02]  /*0bd0*/  SHF.R.U32.HI R8, RZ, 0x1, R18 ;  /* 0x00000001ff087819 */ /* 0x000fc40000011612 */
[----:B------:R-:W-:Y:S01]  /*0be0*/  LOP3.LUT R3, R18, 0x7, RZ, 0xc0, !PT ;  /* 0x0000000712037812 */ /* 0x000fe200078ec0ff */
[--C-:B------:R-:W-:Y:S01]  /*0bf0*/  @!P2 IMAD.IADD R5, R5, 0x1, -R11.reuse ;  /* 0x000000010505a824 */ /* 0x100fe200078e0a0b */
[----:B------:R-:W-:Y:S01]  /*0c00*/  LOP3.LUT R10, R10, 0x30, RZ, 0xc0, !PT ;  /* 0x000000300a0a7812 */ /* 0x000fe200078ec0ff */
[--C-:B------:R-:W-:Y:S01]  /*0c10*/  @!P1 IMAD.IADD R0, R0, 0x1, -R11.reuse ;  /* 0x0000000100009824 */ /* 0x100fe200078e0a0b */
[----:B------:R-:W-:Y:S01]  /*0c20*/  ISETP.GE.AND P1, PT, R6, RZ, PT ;  /* 0x000000ff0600720c */ /* 0x000fe20003f26270 */
[--C-:B------:R-:W-:Y:S01]  /*0c30*/  @!P5 IMAD.IADD R4, R4, 0x1, -R11.reuse ;  /* 0x000000010404d824 */ /* 0x100fe200078e0a0b */
[----:B------:R-:W-:Y:S01]  /*0c40*/  LOP3.LUT R8, R8, 0xe0, RZ, 0xc0, !PT ;  /* 0x000000e008087812 */ /* 0x000fe200078ec0ff */
[----:B------:R-:W-:Y:S01]  /*0c50*/  @!P3 IMAD.IADD R7, R7, 0x1, -R11 ;  /* 0x000000010707b824 */ /* 0x000fe200078e0a0b */
[C---:B------:R-:W-:Y:S01]  /*0c60*/  ISETP.GT.U32.AND P3, PT, R11.reuse, R5, PT ;  /* 0x000000050b00720c */ /* 0x040fe20003f64070 */
[----:B------:R-:W-:Y:S01]  /*0c70*/  @!P4 IMAD.IADD R2, R2, 0x1, -R13 ;  /* 0x000000010202c824 */ /* 0x000fe200078e0a0d */
[----:B------:R-:W-:Y:S01]  /*0c80*/  ISETP.GT.U32.AND P6, PT, R11, R0, PT ;  /* 0x000000000b00720c */ /* 0x000fe20003fc4070 */
[----:B------:R-:W-:Y:S01]  /*0c90*/  IMAD R10, R3, 0x40, R10 ;  /* 0x00000040030a7824 */ /* 0x000fe200078e020a */
[----:B------:R-:W-:Y:S01]  /*0ca0*/  ISETP.GT.U32.AND P2, PT, R11, R4, PT ;  /* 0x000000040b00720c */ /* 0x000fe20003f44070 */
[----:B------:R-:W-:Y:S01]  /*0cb0*/  IMAD R3, R3, 0x410, RZ ;  /* 0x0000041003037824 */ /* 0x000fe200078e02ff */
[----:B------:R-:W-:Y:S01]  /*0cc0*/  ISETP.GT.U32.AND P4, PT, R11, R7, PT ;  /* 0x000000070b00720c */ /* 0x000fe20003f84070 */
[----:B------:R-:W-:Y:S01]  /*0cd0*/  IMAD.SHL.U32 R6, R18, 0x10, RZ ;  /* 0x0000001012067824 */ /* 0x000fe200078e00ff */
[----:B------:R-:W-:-:S02]  /*0ce0*/  ISETP.GT.U32.AND P5, PT, R13, R2, PT ;  /* 0x000000020d00720c */ /* 0x000fc40003fa4070 */
[--C-:B------:R-:W-:Y:S02]  /*0cf0*/  LOP3.LUT R8, R8, 0x10, R9.reuse, 0xf8, !PT ;  /* 0x0000001008087812 */ /* 0x100fe400078ef809 */
[----:B------:R-:W-:Y:S01]  /*0d00*/  LOP3.LUT R109, R10, 0x30, R9, 0x78, !PT ;  /* 0x000000300a6d7812 */ /* 0x000fe200078e7809 */
[--C-:B------:R-:W-:Y:S01]  /*0d10*/  @!P3 IMAD.IADD R5, R5, 0x1, -R11.reuse ;  /* 0x000000010505b824 */ /* 0x100fe200078e0a0b */
[----:B------:R-:W-:Y:S01]  /*0d20*/  LOP3.LUT R8, R3, R8, RZ, 0x3c, !PT ;  /* 0x0000000803087212 */ /* 0x000fe200078e3cff */
[--C-:B------:R-:W-:Y:S01]  /*0d30*/  @!P6 IMAD.IADD R0, R0, 0x1, -R11.reuse ;  /* 0x000000010000e824 */ /* 0x100fe200078e0a0b */
[----:B------:R-:W-:Y:S01]  /*0d40*/  ISETP.GE.AND P6, PT, R16, RZ, PT ;  /* 0x000000ff1000720c */ /* 0x000fe20003fc6270 */
[----:B------:R-:W-:Y:S01]  /*0d50*/  @!P2 IMAD.IADD R4, R4, 0x1, -R11 ;  /* 0x000000010404a824 */ /* 0x000fe200078e0a0b */
[----:B------:R-:W-:Y:S01]  /*0d60*/  ISETP.GE.AND P2, PT, R17, RZ, PT ;  /* 0x000000ff1100720c */ /* 0x000fe20003f46270 */
[----:B------:R-:W-:Y:S01]  /*0d70*/  @!P1 IMAD.MOV R5, RZ, RZ, -R5 ;  /* 0x000000ffff059224 */ /* 0x000fe200078e0a05 */
[----:B------:R-:W-:Y:S01]  /*0d80*/  ISETP.GE.AND P1, PT, R116, RZ, PT ;  /* 0x000000ff7400720c */ /* 0x000fe20003f26270 */
[----:B------:R-:W-:Y:S01]  /*0d90*/  @!P0 IMAD.MOV R0, RZ, RZ, -R0 ;  /* 0x000000ffff008224 */ /* 0x000fe200078e0a00 */
[----:B------:R-:W-:Y:S01]  /*0da0*/  ISETP.NE.AND P0, PT, RZ, c[0x0][0x178], PT ;  /* 0x00005e00ff007a0c */ /* 0x000fe20003f05270 */
[----:B------:R-:W-:Y:S01]  /*0db0*/  IMAD.SHL.U32 R3, R18, 0x200, RZ ;  /* 0x0000020012037824 */ /* 0x000fe200078e00ff */
[----:B------:R-:W-:Y:S01]  /*0dc0*/  ISETP.NE.AND P3, PT, RZ, c[0x0][0x17c], PT ;  /* 0x00005f00ff007a0c */ /* 0x000fe20003f65270 */
[----:B------:R-:W-:Y:S01]  /*0dd0*/  @!P4 IMAD.IADD R7, R7, 0x1, -R11 ;  /* 0x000000010707c824 */ /* 0x000fe200078e0a0b */
[----:B------:R-:W-:Y:S01]  /*0de0*/  LOP3.LUT R6, R6, 0x200, RZ, 0xc0, !PT ;  /* 0x0000020006067812 */ /* 0x000fe200078ec0ff */
[----:B------:R-:W-:Y:S01]  /*0df0*/  @!P5 IMAD.IADD R2, R2, 0x1, -R13 ;  /* 0x000000010202d824 */ /* 0x000fe200078e0a0d */
[----:B------:R-:W-:Y:S01]  /*0e00*/  LOP3.LUT R3, R3, 0x2000, RZ, 0xc0, !PT ;  /* 0x0000200003037812 */ /* 0x000fe200078ec0ff */
[----:B------:R-:W-:Y:S01]  /*0e10*/  @!P6 IMAD.MOV R7, RZ, RZ, -R7 ;  /* 0x000000ffff07e224 */ /* 0x000fe200078e0a07 */
[----:B------:R-:W-:Y:S01]  /*0e20*/  CS2R R16, SRZ ;  /* 0x0000000000107805 */ /* 0x000fe2000001ff00 */
[----:B------:R-:W-:Y:S01]  /*0e30*/  @!P2 IMAD.MOV R4, RZ, RZ, -R4 ;  /* 0x000000ffff04a224 */ /* 0x000fe200078e0a04 */
[----:B------:R-:W-:Y:S01]  /*0e40*/  CS2R R12, SRZ ;  /* 0x00000000000c7805 */ /* 0x000fe2000001ff00 */
[----:B------:R-:W-:Y:S01]  /*0e50*/  IMAD.IADD R106, R3, 0x1, R8 ;  /* 0x00000001036a7824 */ /* 0x000fe200078e0208 */
[----:B------:R-:W-:Y:S01]  /*0e60*/  LOP3.LUT R3, RZ, c[0x0][0x17c], RZ, 0x33, !PT ;  /* 0x00005f00ff037a12 */ /* 0x000fe200078e33ff */
[----:B------:R-:W-:Y:S01]  /*0e70*/  @!P1 IMAD.MOV R2, RZ, RZ, -R2 ;  /* 0x000000ffff029224 */ /* 0x000fe200078e0a02 */
[----:B------:R-:W-:Y:S01]  /*0e80*/  @!P0 LOP3.LUT R2, RZ, c[0x0][0x178], RZ, 0x33, !PT ;  /* 0x00005e00ff028a12 */ /* 0x000fe200078e33ff */
[----:B------:R-:W-:Y:S01]  /*0e90*/  IMAD.IADD R109, R6, 0x1, R109 ;  /* 0x00000001066d7824 */ /* 0x000fe200078e026d */
[C---:B------:R-:W-:Y:S01]  /*0ea0*/  SEL R114, R3.reuse, R0, !P3 ;  /* 0x0000000003727207 */ /* 0x040fe20005800000 */
[----:B------:R-:W-:Y:S01]  /*0eb0*/  IMAD.MOV.U32 R0, RZ, RZ, c[0x0][0x180] ;  /* 0x00006000ff007624 */ /* 0x000fe200078e00ff */
[C---:B------:R-:W-:Y:S01]  /*0ec0*/  SEL R113, R3.reuse, R4, !P3 ;  /* 0x0000000403717207 */ /* 0x040fe20005800000 */
[----:B------:R-:W-:Y:S01]  /*0ed0*/  CS2R R8, SRZ ;  /* 0x0000000000087805 */ /* 0x000fe2000001ff00 */
[C---:B------:R-:W-:Y:S01]  /*0ee0*/  SEL R112, R3.reuse, R5, !P3 ;  /* 0x0000000503707207 */ /* 0x040fe20005800000 */
[----:B------:R-:W-:Y:S01]  /*0ef0*/  CS2R R10, SRZ ;  /* 0x00000000000a7805 */ /* 0x000fe2000001ff00 */
[----:B------:R-:W-:Y:S01]  /*0f00*/  SEL R111, R3, R7, !P3 ;  /* 0x00000007036f7207 */ /* 0x000fe20005800000 */
[----:B------:R-:W-:Y:S01]  /*0f10*/  IMAD R3, R2, c[0x0][0x184], RZ ;  /* 0x0000610002037a24 */ /* 0x000fe200078e02ff */
[----:B------:R-:W-:Y:S01]  /*0f20*/  LEA R104, P0, R105, c[0x0][0x168], 0x1 ;  /* 0x00005a0069687a11 */ /* 0x000fe200078008ff */
[----:B------:R-:W-:Y:S01]  /*0f30*/  IMAD R114, R114, c[0x0][0x190], RZ ;  /* 0x0000640072727a24 */ /* 0x000fe200078e02ff */
[----:B------:R-:W-:Y:S01]  /*0f40*/  SHF.R.U32.HI R4, RZ, 0x2, R18 ;  /* 0x00000002ff047819 */ /* 0x000fe20000011612 */
[----:B------:R-:W-:Y:S01]  /*0f50*/  IMAD R113, R113, c[0x0][0x190], RZ ;  /* 0x0000640071717a24 */ /* 0x000fe200078e02ff */
[----:B------:R-:W-:Y:S01]  /*0f60*/  LEA.HI.X.SX32 R105, R105, c[0x0][0x16c], 0x1, P0 ;  /* 0x00005b0069697a11 */ /* 0x000fe200000f0eff */
[----:B------:R-:W-:Y:S01]  /*0f70*/  CS2R R18, SRZ ;  /* 0x0000000000127805 */ /* 0x000fe2000001ff00 */
[----:B------:R-:W-:Y:S01]  /*0f80*/  LEA R2, P0, R3, c[0x0][0x160], 0x1 ;  /* 0x0000580003027a11 */ /* 0x000fe200078008ff */
[----:B------:R-:W-:Y:S01]  /*0f90*/  IMAD R112, R112, c[0x0][0x190], RZ ;  /* 0x0000640070707a24 */ /* 0x000fe200078e02ff */
[----:B------:R-:W-:Y:S01]  /*0fa0*/  LOP3.LUT R115, R107, 0x30, R4, 0x78, !PT ;  /* 0x000000306b737812 */ /* 0x000fe200078e7804 */
[----:B------:R-:W-:Y:S01]  /*0fb0*/  IMAD R111, R111, c[0x0][0x190], RZ ;  /* 0x000064006f6f7a24 */ /* 0x000fe200078e02ff */
[----:B------:R-:W-:-:S02]  /*0fc0*/  LEA.HI.X.SX32 R3, R3, c[0x0][0x164], 0x1, P0 ;  /* 0x0000590003037a11 */ /* 0x000fc400000f0eff */
.L_x_2:
[C---:B------:R-:W-:Y:S01]  /*0fd0*/  ISETP.GT.AND P0, PT, R0.reuse, 0x1, PT ;  /* 0x000000010000780c */ /* 0x040fe20003f04270 */
[----:B------:R-:W-:Y:S01]  /*0fe0*/  IMAD.MOV.U32 R7, RZ, RZ, c[0x0][0x188] ;  /* 0x00006200ff077624 */ /* 0x000fe200078e00ff */
[----:B------:R-:W-:Y:S01]  /*0ff0*/  ISETP.GT.AND P1, PT, R0, 0x2, PT ;  /* 0x000000020000780c */ /* 0x000fe20003f24270 */
[----:B------:R-:W-:Y:S01]  /*1000*/  IMAD.MOV.U32 R49, RZ, RZ, c[0x0][0x188] ;  /* 0x00006200ff317624 */ /* 0x000fe200078e00ff */
[----:B------:R-:W-:Y:S01]  /*1010*/  PRMT R4, RZ, 0x7610, R4 ;  /* 0x00007610ff047816 */ /* 0x000fe20000000004 */
[----:B------:R-:W-:Y:S01]  /*1020*/  IMAD.WIDE R6, R7, 0x2, R2 ;  /* 0x0000000207067825 */ /* 0x000fe200078e0202 */
[----:B------:R-:W-:-:S02]  /*1030*/  PRMT R64, RZ, 0x7610, R64 ;  /* 0x00007610ff407816 */ /* 0x000fc40000000040 */
[C---:B------:R-:W-:Y:S01]  /*1040*/  ISETP.GT.AND P2, PT, R0.reuse, 0x3, PT ;  /* 0x000000030000780c */ /* 0x040fe20003f44270 */
[----:B------:R-:W-:Y:S01]  /*1050*/  IMAD.SHL.U32 R49, R49, 0x2, RZ ;  /* 0x0000000231317824 */ /* 0x000fe200078e00ff */
[----:B------:R-:W-:Y:S01]  /*1060*/  ISETP.GT.AND P3, PT, R0, 0x4, PT ;  /* 0x000000040000780c */ /* 0x000fe20003f64270 */
[----:B------:R-:W-:Y:S02]  /*1070*/  IMAD.MOV.U32 R56, RZ, RZ, c[0x0][0x188] ;  /* 0x00006200ff387624 */ /* 0x000fe400078e00ff */
[----:B------:R0:W2:Y:S01]  /*1080*/  @P0 LDG.E.U16 R4, [R6.64] ;  /* 0x0000000406040981 */ /* 0x0000a2000c1e1500 */
[----:B------:R-:W-:Y:S01]  /*1090*/  IMAD.MOV.U32 R48, RZ, RZ, c[0x0][0x188] ;  /* 0x00006200ff307624 */ /* 0x000fe200078e00ff */
[----:B------:R-:W-:Y:S01]  /*10a0*/  PRMT R61, RZ, 0x7610, R61 ;  /* 0x00007610ff3d7816 */ /* 0x000fe2000000003d */
[----:B------:R-:W-:Y:S01]  /*10b0*/  IMAD.MOV.U32 R50, RZ, RZ, c[0x0][0x188] ;  /* 0x00006200ff327624 */ /* 0x000fe200078e00ff */
[----:B------:R-:W-:Y:S01]  /*10c0*/  PRMT R58, RZ, 0x7610, R58 ;  /* 0x00007610ff3a7816 */ /* 0x000fe2000000003a */
[----:B------:R-:W-:Y:S01]  /*10d0*/  IMAD R56, R56, 0x5, RZ ;  /* 0x0000000538387824 */ /* 0x000fe200078e02ff */
[----:B------:R-:W-:Y:S01]  /*10e0*/  ISETP.GT.AND P0, PT, R0, 0x5, PT ;  /* 0x000000050000780c */ /* 0x000fe20003f04270 */
[----:B------:R-:W-:Y:S01]  /*10f0*/  IMAD R48, R48, 0x3, RZ ;  /* 0x0000000330307824 */ /* 0x000fe200078e02ff */
[----:B------:R-:W-:Y:S01]  /*1100*/  ISETP.GT.AND P4, PT, R0, 0x6, PT ;  /* 0x000000060000780c */ /* 0x000fe20003f84270 */
[----:B------:R-:W-:-:S02]  /*1110*/  IMAD.SHL.U32 R50, R50, 0x4, RZ ;  /* 0x0000000432327824 */ /* 0x000fc400078e00ff */
[----:B0-----:R-:W-:-:S04]  /*1120*/  IMAD.WIDE R6, R49, 0x2, R2 ;  /* 0x0000000231067825 */ /* 0x001fc800078e0202 */
[----:B------:R-:W-:Y:S01]  /*1130*/  IMAD.MOV.U32 R57, RZ, RZ, c[0x0][0x188] ;  /* 0x00006200ff397624 */ /* 0x000fe200078e00ff */
[----:B------:R0:W3:Y:S01]  /*1140*/  @P1 LDG.E.U16 R64, [R6.64] ;  /* 0x0000000406401981 */ /* 0x0000e2000c1e1500 */
[----:B------:R-:W-:Y:S01]  /*1150*/  ISETP.GT.AND P1, PT, R0, 0x7, PT ;  /* 0x000000070000780c */ /* 0x000fe20003f24270 */
[----:B------:R-:W-:-:S04]  /*1160*/  IMAD.WIDE R48, R48, 0x2, R2 ;  /* 0x0000000230307825 */ /* 0x000fc800078e0202 */
[--C-:B------:R-:W-:Y:S01]  /*1170*/  IMAD.WIDE R50, R50, 0x2, R2.reuse ;  /* 0x0000000232327825 */ /* 0x100fe200078e0202 */
[----:B------:R1:W4:Y:S03]  /*1180*/  @P2 LDG.E.U16 R61, [R48.64] ;  /* 0x00000004303d2981 */ /* 0x000326000c1e1500 */
[----:B0-----:R-:W-:Y:S01]  /*1190*/  IMAD.WIDE R6, R56, 0x2, R2 ;  /* 0x0000000238067825 */ /* 0x001fe200078e0202 */
[----:B------:R0:W5:Y:S03]  /*11a0*/  @P3 LDG.E.U16 R58, [R50.64] ;  /* 0x00000004323a3981 */ /* 0x000166000c1e1500 */
[----:B------:R-:W-:Y:S02]  /*11b0*/  IMAD.MOV.U32 R56, RZ, RZ, c[0x0][0x188] ;  /* 0x00006200ff387624 */ /* 0x000fe400078e00ff */
[----:B------:R-:W-:-:S02]  /*11c0*/  IMAD R57, R57, 0x6, RZ ;  /* 0x0000000639397824 */ /* 0x000fc400078e02ff */
[----:B------:R-:W-:Y:S01]  /*11d0*/  IMAD R56, R56, 0x7, RZ ;  /* 0x0000000738387824 */ /* 0x000fe200078e02ff */
[----:B-1----:R-:W-:Y:S01]  /*11e0*/  PRMT R49, RZ, 0x7610, R49 ;  /* 0x00007610ff317816 */ /* 0x002fe20000000031 */
[----:B------:R-:W-:Y:S02]  /*11f0*/  IMAD.MOV.U32 R66, RZ, RZ, c[0x0][0x188] ;  /* 0x00006200ff427624 */ /* 0x000fe400078e00ff */
[----:B0-----:R-:W-:-:S04]  /*1200*/  IMAD.WIDE R50, R57, 0x2, R2 ;  /* 0x0000000239327825 */ /* 0x001fc800078e0202 */
[----:B------:R-:W-:-:S04]  /*1210*/  IMAD.WIDE R56, R56, 0x2, R2 ;  /* 0x0000000238387825 */ /* 0x000fc800078e0202 */
[----:B------:R-:W-:Y:S01]  /*1220*/  IMAD.SHL.U32 R66, R66, 0x8, RZ ;  /* 0x0000000842427824 */ /* 0x000fe200078e00ff */
[----:B------:R0:W2:Y:S01]  /*1230*/  @P1 LDG.E.U16 R49, [R56.64] ;  /* 0x0000000438311981 */ /* 0x0000a2000c1e1500 */
[----:B------:R-:W-:Y:S02]  /*1240*/  PRMT R55, RZ, 0x7610, R55 ;  /* 0x00007610ff377816 */ /* 0x000fe40000000037 */
[----:B------:R-:W-:-:S04]  /*1250*/  ISETP.GT.AND P2, PT, R0, 0x8, PT ;  /* 0x000000080000780c */ /* 0x000fc80003f44270 */
[----:B------:R1:W2:Y:S01]  /*1260*/  @P0 LDG.E.U16 R55, [R6.64] ;  /* 0x0000000406370981 */ /* 0x0002a2000c1e1500 */
[----:B0-----:R-:W-:-:S04]  /*1270*/  IMAD.WIDE R56, R66, 0x2, R2 ;  /* 0x0000000242387825 */ /* 0x001fc800078e0202 */
[----:B------:R-:W-:-:S04]  /*1280*/  IMAD.MOV.U32 R66, RZ, RZ, c[0x0][0x188] ;  /* 0x00006200ff427624 */ /* 0x000fc800078e00ff */
[----:B------:R-:W-:Y:S01]  /*1290*/  IMAD R66, R66, 0x9, RZ ;  /* 0x0000000942427824 */ /* 0x000fe200078e02ff */
[----:B------:R-:W-:-:S03]  /*12a0*/  PRMT R5, RZ, 0x7610, R5 ;  /* 0x00007610ff057816 */ /* 0x000fc60000000005 */
[----:B-1----:R-:W-:Y:S01]  /*12b0*/  IMAD.WIDE R6, R66, 0x2, R2 ;  /* 0x0000000242067825 */ /* 0x002fe200078e0202 */
[----:B------:R-:W-:Y:S02]  /*12c0*/  ISETP.GT.AND P0, PT, R0, 0x9, PT ;  /* 0x000000090000780c */ /* 0x000fe40003f04270 */
[----:B------:R0:W2:Y:S01]  /*12d0*/  @P2 LDG.E.U16 R5, [R56.64] ;  /* 0x0000000438052981 */ /* 0x0000a2000c1e1500 */
[----:B------:R-:W-:-:S04]  /*12e0*/  IMAD.MOV.U32 R66, RZ, RZ, c[0x0][0x188] ;  /* 0x00006200ff427624 */ /* 0x000fc800078e00ff */
[----:B------:R-:W-:Y:S01]  /*12f0*/  IMAD R66, R66, 0xb, RZ ;  /* 0x0000000b42427824 */ /* 0x000fe200078e02ff */
[----:B------:R-:W-:-:S03]  /*1300*/  PRMT R96, RZ, 0x7610, R96 ;  /* 0x00007610ff607816 */ /* 0x000fc60000000060 */
[----:B0-----:R-:W-:-:S03]  /*1310*/  IMAD.WIDE R56, R66, 0x2, R2 ;  /* 0x0000000242387825 */ /* 0x001fc600078e0202 */
[----:B------:R0:W2:Y:S01]  /*1320*/  @P0 LDG.E.U16 R96, [R6.64] ;  /* 0x0000000406600981 */ /* 0x0000a2000c1e1500 */
[----:B------:R-:W-:-:S04]  /*1330*/  IMAD.MOV.U32 R66, RZ, RZ, c[0x0][0x188] ;  /* 0x00006200ff427624 */ /* 0x000fc800078e00ff */
[----:B------:R-:W-:Y:S01]  /*1340*/  IMAD R66, R66, 0xc, RZ ;  /* 0x0000000c42427824 */ /* 0x000fe200078e02ff */
[----:B------:R-:W-:Y:S01]  /*1350*/  PRMT R52, RZ, 0x7610, R52 ;  /* 0x00007610ff347816 */ /* 0x000fe20000000034 */
[----:B------:R-:W-:Y:S01]  /*1360*/  IMAD.MOV.U32 R67, RZ, RZ, c[0x0][0x188] ;  /* 0x00006200ff437624 */ /* 0x000fe200078e00ff */
[----:B------:R-:W-:Y:S01]  /*1370*/  ISETP.GT.AND P1, PT, R0, 0xb, PT ;  /* 0x0000000b0000780c */ /* 0x000fe20003f24270 */
[----:B0-----:R-:W-:Y:S01]  /*1380*/  IMAD.WIDE R6, R66, 0x2, R2 ;  /* 0x0000000242067825 */ /* 0x001fe200078e0202 */
[----:B------:R-:W-:Y:S02]  /*1390*/  ISETP.GT.AND P2, PT, R0, 0xd, PT ;  /* 0x0000000d0000780c */ /* 0x000fe40003f44270 */
[----:B------:R0:W2:Y:S01]  /*13a0*/  @P4 LDG.E.U16 R52, [R50.64] ;  /* 0x0000000432344981 */ /* 0x0000a2000c1e1500 */
[----:B------:R-:W-:Y:S02]  /*13b0*/  IMAD.MOV.U32 R66, RZ, RZ, c[0x0][0x188] ;  /* 0x00006200ff427624 */ /* 0x000fe400078e00ff */
[----:B------:R-:W-:-:S02]  /*13c0*/  IMAD R67, R67, 0xa, RZ ;  /* 0x0000000a43437824 */ /* 0x000fc400078e02ff */
[----:B------:R-:W-:Y:S01]  /*13d0*/  IMAD R66, R66, 0xd, RZ ;  /* 0x0000000d42427824 */ /* 0x000fe200078e02ff */
[C---:B------:R-:W-:Y:S02]  /*13e0*/  ISETP.GT.AND P3, PT, R0.reuse, 0xa, PT ;  /* 0x0000000a0000780c */ /* 0x040fe40003f64270 */
[----:B------:R-:W-:Y:S01]  /*13f0*/  PRMT R60, RZ, 0x7610, R60 ;  /* 0x00007610ff3c7816 */ /* 0x000fe2000000003c */
[----:B0-----:R-:W-:Y:S01]  /*1400*/  IMAD.WIDE R50, R67, 0x2, R2 ;  /* 0x0000000243327825 */ /* 0x001fe200078e0202 */
[----:B------:R-:W-:Y:S02]  /*1410*/  ISETP.GT.AND P0, PT, R0, 0xc, PT ;  /* 0x0000000c0000780c */ /* 0x000fe40003f04270 */
[----:B------:R-:W-:Y:S01]  /*1420*/  PRMT R54, RZ, 0x7610, R54 ;  /* 0x00007610ff367816 */ /* 0x000fe20000000036 */
[----:B------:R-:W-:Y:S01]  /*1430*/  IMAD.WIDE R66, R66, 0x2, R2 ;  /* 0x0000000242427825 */ /* 0x000fe200078e0202 */
[----:B------:R-:W-:Y:S01]  /*1440*/  PRMT R63, RZ, 0x7610, R63 ;  /* 0x00007610ff3f7816 */ /* 0x000fe2000000003f */
[----:B------:R0:W2:Y:S01]  /*1450*/  @P1 LDG.E.U16 R60, [R56.64] ;  /* 0x00000004383c1981 */ /* 0x0000a2000c1e1500 */
[----:B------:R-:W-:Y:S01]  /*1460*/  ISETP.GT.AND P1, PT, R0, 0xe, PT ;  /* 0x0000000e0000780c */ /* 0x000fe20003f24270 */
[----:B------:R-:W-:-:S02]  /*1470*/  IMAD.MOV.U32 R92, RZ, RZ, c[0x0][0x188] ;  /* 0x00006200ff5c7624 */ /* 0x000fc400078e00ff */
[----:B------:R1:W2:Y:S01]  /*1480*/  @P2 LDG.E.U16 R54, [R66.64] ;  /* 0x0000000442362981 */ /* 0x0002a2000c1e1500 */
[----:B------:R-:W-:Y:S01]  /*1490*/  ISETP.GT.AND P2, PT, R0, 0x10, PT ;  /* 0x000000100000780c */ /* 0x000fe20003f44270 */
[----:B------:R-:W-:Y:S02]  /*14a0*/  IMAD R92, R92, 0xe, RZ ;  /* 0x0000000e5c5c7824 */ /* 0x000fe400078e02ff */
[----:B------:R1:W2:Y:S01]  /*14b0*/  @P3 LDG.E.U16 R63, [R50.64] ;  /* 0x00000004323f3981 */ /* 0x0002a2000c1e1500 */
[----:B0-----:R-:W-:Y:S01]  /*14c0*/  PRMT R57, RZ, 0x7610, R57 ;  /* 0x00007610ff397816 */ /* 0x001fe20000000039 */
[----:B-1----:R-:W-:Y:S01]  /*14d0*/  IMAD.MOV.U32 R67, RZ, RZ, c[0x0][0x188] ;  /* 0x00006200ff437624 */ /* 0x002fe200078e00ff */
[----:B------:R-:W-:Y:S01]  /*14e0*/  ISETP.GT.AND P3, PT, R0, 0xf, PT ;  /* 0x0000000f0000780c */ /* 0x000fe20003f64270 */
[----:B------:R-:W-:-:S03]  /*14f0*/  IMAD.MOV.U32 R94, RZ, RZ, c[0x0][0x188] ;  /* 0x00006200ff5e7624 */ /* 0x000fc600078e00ff */
[----:B------:R0:W2:Y:S01]  /*1500*/  @P0 LDG.E.U16 R57, [R6.64] ;  /* 0x0000000406390981 */ /* 0x0000a2000c1e1500 */
[----:B------:R-:W-:Y:S01]  /*1510*/  IMAD.SHL.U32 R67, R67, 0x10, RZ ;  /* 0x0000001043437824 */ /* 0x000fe200078e00ff */
[----:B------:R-:W-:Y:S01]  /*1520*/  PRMT R51, RZ, 0x7610, R51 ;  /* 0x00007610ff337816 */ /* 0x000fe20000000033 */
[----:B------:R-:W-:-:S04]  /*1530*/  IMAD.WIDE R92, R92, 0x2, R2 ;  /* 0x000000025c5c7825 */ /* 0x000fc800078e0202 */
[----:B------:R-:W-:Y:S01]  /*1540*/  IMAD.WIDE R66, R67, 0x2, R2 ;  /* 0x0000000243427825 */ /* 0x000fe200078e0202 */
[----:B------:R-:W-:Y:S01]  /*1550*/  PRMT R48, RZ, 0x7610, R48 ;  /* 0x00007610ff307816 */ /* 0x000fe20000000030 */
[----:B------:R1:W2:Y:S01]  /*1560*/  @P1 LDG.E.U16 R51, [R92.64] ;  /* 0x000000045c331981 */ /* 0x0002a2000c1e1500 */
[----:B0-----:R-:W-:Y:S01]  /*1570*/  PRMT R6, RZ, 0x7610, R6 ;  /* 0x00007610ff067816 */ /* 0x001fe20000000006 */
[----:B------:R-:W-:Y:S01]  /*1580*/  IMAD R94, R94, 0xf, RZ ;  /* 0x0000000f5e5e7824 */ /* 0x000fe200078e02ff */
[C---:B------:R-:W-:Y:S02]  /*1590*/  ISETP.GT.AND P1, PT, R0.reuse, 0x11, PT ;  /* 0x000000110000780c */ /* 0x040fe40003f24270 */
[----:B------:R-:W-:Y:S01]  /*15a0*/  ISETP.GT.AND P4, PT, R0, 0x13, PT ;  /* 0x000000130000780c */ /* 0x000fe20003f84270 */
[----:B------:R-:W-:Y:S01]  /*15b0*/  IMAD.WIDE R94, R94, 0x2, R2 ;  /* 0x000000025e5e7825 */ /* 0x000fe200078e0202 */
[----:B------:R0:W2:Y:S03]  /*15c0*/  @P2 LDG.E.U16 R6, [R66.64] ;  /* 0x0000000442062981 */ /* 0x0000a6000c1e1500 */
[----:B-1----:R-:W-:Y:S01]  /*15d0*/  IMAD.MOV.U32 R93, RZ, RZ, c[0x0][0x188] ;  /* 0x00006200ff5d7624 */ /* 0x002fe200078e00ff */
[----:B------:R1:W2:Y:S01]  /*15e0*/  @P3 LDG.E.U16 R48, [R94.64] ;  /* 0x000000045e303981 */ /* 0x0002a2000c1e1500 */
[----:B0-----:R-:W-:-:S02]  /*15f0*/  IMAD.MOV.U32 R67, RZ, RZ, c[0x0][0x188] ;  /* 0x00006200ff437624 */ /* 0x001fc400078e00ff */
[----:B------:R-:W-:Y:S02]  /*1600*/  IMAD R93, R93, 0x11, RZ ;  /* 0x000000115d5d7824 */ /* 0x000fe400078e02ff */
[----:B------:R-:W-:Y:S01]  /*1610*/  IMAD R67, R67, 0x13, RZ ;  /* 0x0000001343437824 */ /* 0x000fe200078e02ff */
[----:B------:R-:W-:Y:S01]  /*1620*/  ISETP.GT.AND P3, PT, R0, 0x12, PT ;  /* 0x000000120000780c */ /* 0x000fe20003f64270 */
[----:B-1----:R-:W-:Y:S01]  /*1630*/  IMAD.MOV.U32 R95, RZ, RZ, c[0x0][0x188] ;  /* 0x00006200ff5f7624 */ /* 0x002fe200078e00ff */
[----:B------:R-:W-:Y:S01]  /*1640*/  PRMT R65, RZ, 0x7610, R65 ;  /* 0x00007610ff417816 */ /* 0x000fe20000000041 */
[----:B------:R-:W-:Y:S01]  /*1650*/  IMAD.WIDE R92, R93, 0x2, R2 ;  /* 0x000000025d5c7825 */ /* 0x000fe200078e0202 */
[----:B------:R-:W-:-:S03]  /*1660*/  PRMT R59, RZ, 0x7610, R59 ;  /* 0x00007610ff3b7816 */ /* 0x000fc6000000003b */
[----:B------:R-:W-:Y:S01]  /*1670*/  IMAD.WIDE R66, R67, 0x2, R2 ;  /* 0x0000000243427825 */ /* 0x000fe200078e0202 */
[----:B------:R-:W-:Y:S01]  /*1680*/  PRMT R62, RZ, 0x7610, R62 ;  /* 0x00007610ff3e7816 */ /* 0x000fe2000000003e */
[----:B------:R0:W3:Y:S02]  /*1690*/  @P1 LDG.E.U16 R65, [R92.64] ;  /* 0x000000045c411981 */ /* 0x0000e4000c1e1500 */
[----:B------:R-:W-:Y:S01]  /*16a0*/  IMAD R95, R95, 0x12, RZ ;  /* 0x000000125f5f7824 */ /* 0x000fe200078e02ff */
[C---:B------:R-:W-:Y:S01]  /*16b0*/  ISETP.GT.AND P0, PT, R0.reuse, 0x14, PT ;  /* 0x000000140000780c */ /* 0x040fe20003f04270 */
[----:B------:R1:W3:Y:S01]  /*16c0*/  @P4 LDG.E.U16 R59, [R66.64] ;  /* 0x00000004423b4981 */ /* 0x0002e2000c1e1500 */
[----:B------:R-:W-:Y:S01]  /*16d0*/  ISETP.GT.AND P1, PT, R0, 0x15, PT ;  /* 0x000000150000780c */ /* 0x000fe20003f24270 */
[----:B------:R-:W-:-:S04]  /*16e0*/  IMAD.WIDE R94, R95, 0x2, R2 ;  /* 0x000000025f5e7825 */ /* 0x000fc800078e0202 */
[----:B0-----:R-:W-:Y:S01]  /*16f0*/  IMAD.MOV.U32 R93, RZ, RZ, c[0x0][0x188] ;  /* 0x00006200ff5d7624 */ /* 0x001fe200078e00ff */
[----:B------:R0:W3:Y:S01]  /*1700*/  @P3 LDG.E.U16 R62, [R94.64] ;  /* 0x000000045e3e3981 */ /* 0x0000e2000c1e1500 */
[----:B-1----:R-:W-:Y:S02]  /*1710*/  IMAD.MOV.U32 R67, RZ, RZ, c[0x0][0x188] ;  /* 0x00006200ff437624 */ /* 0x002fe400078e00ff */
[----:B------:R-:W-:Y:S02]  /*1720*/  IMAD R93, R93, 0x14, RZ ;  /* 0x000000145d5d7824 */ /* 0x000fe400078e02ff */
[----:B------:R-:W-:Y:S01]  /*1730*/  IMAD R67, R67, 0x15, RZ ;  /* 0x0000001543437824 */ /* 0x000fe200078e02ff */
[----:B------:R-:W-:Y:S01]  /*1740*/  PRMT R56, RZ, 0x7610, R56 ;  /* 0x00007610ff387816 */ /* 0x000fe20000000038 */
[----:B0-----:R-:W-:Y:S01]  /*1750*/  IMAD.MOV.U32 R94, RZ, RZ, c[0x0][0x188] ;  /* 0x00006200ff5e7624 */ /* 0x001fe200078e00ff */
[C---:B------:R-:W-:Y:S01]  /*1760*/  ISETP.GT.AND P2, PT, R0.reuse, 0x16, PT ;  /* 0x000000160000780c */ /* 0x040fe20003f44270 */
[----:B------:R-:W-:Y:S01]  /*1770*/  IMAD.MOV.U32 R95, RZ, RZ, c[0x0][0x188] ;  /* 0x00006200ff5f7624 */ /* 0x000fe200078e00ff */
[----:B------:R-:W-:Y:S01]  /*1780*/  ISETP.GT.AND P3, PT, R0, 0x17, PT ;  /* 0x000000170000780c */ /* 0x000fe20003f64270 */
[----:B------:R-:W-:Y:S01]  /*1790*/  IMAD.WIDE R92, R93, 0x2, R2 ;  /* 0x000000025d5c7825 */ /* 0x000fe200078e0202 */
[----:B------:R-:W-:-:S03]  /*17a0*/  PRMT R53, RZ, 0x7610, R53 ;  /* 0x00007610ff357816 */ /* 0x000fc60000000035 */
[----:B------:R-:W-:Y:S01]  /*17b0*/  IMAD.WIDE R66, R67, 0x2, R2 ;  /* 0x0000000243427825 */ /* 0x000fe200078e0202 */
[----:B------:R0:W3:Y:S03]  /*17c0*/  @P0 LDG.E.U16 R56, [R92.64] ;  /* 0x000000045c380981 */ /* 0x0000e6000c1e1500 */
[----:B------:R-:W-:Y:S01]  /*17d0*/  IMAD R94, R94, 0x16, RZ ;  /* 0x000000165e5e7824 */ /* 0x000fe200078e02ff */
[----:B------:R1:W3:Y:S01]  /*17e0*/  @P1 LDG.E.U16 R53, [R66.64] ;  /* 0x0000000442351981 */ /* 0x0002e2000c1e1500 */
[----:B------:R-:W-:Y:S01]  /*17f0*/  IMAD R95, R95, 0x17, RZ ;  /* 0x000000175f5f7824 */ /* 0x000fe200078e02ff */
[----:B------:R-:W-:Y:S02]  /*1800*/  ISETP.GT.AND P0, PT, R0, 0x18, PT ;  /* 0x000000180000780c */ /* 0x000fe40003f04270 */
[----:B------:R-:W-:Y:S02]  /*1810*/  PRMT R50, RZ, 0x7610, R50 ;  /* 0x00007610ff327816 */ /* 0x000fe40000000032 */
[----:B------:R-:W-:Y:S01]  /*1820*/  PRMT R7, RZ, 0x7610, R7 ;  /* 0x00007610ff077816 */ /* 0x000fe20000000007 */
[----:B0-----:R-:W-:-:S04]  /*1830*/  IMAD.WIDE R92, R94, 0x2, R2 ;  /* 0x000000025e5c7825 */ /* 0x001fc800078e0202 */
[----:B-1----:R-:W-:Y:S01]  /*1840*/  IMAD.MOV.U32 R67, RZ, RZ, c[0x0][0x188] ;  /* 0x00006200ff437624 */ /* 0x002fe200078e00ff */
[----:B------:R0:W3:Y:S01]  /*1850*/  @P2 LDG.E.U16 R50, [R92.64] ;  /* 0x000000045c322981 */ /* 0x0000e2000c1e1500 */
[----:B------:R-:W-:Y:S01]  /*1860*/  IMAD.WIDE R94, R95, 0x2, R2 ;  /* 0x000000025f5e7825 */ /* 0x000fe200078e0202 */
[----:B------:R-:W-:-:S03]  /*1870*/  ISETP.GT.AND P4, PT, R0, 0x19, PT ;  /* 0x000000190000780c */ /* 0x000fc60003f84270 */
[----:B------:R-:W-:Y:S01]  /*1880*/  IMAD R67, R67, 0x18, RZ ;  /* 0x0000001843437824 */ /* 0x000fe200078e02ff */
[----:B------:R1:W3:Y:S03]  /*1890*/  @P3 LDG.E.U16 R7, [R94.64] ;  /* 0x000000045e073981 */ /* 0x0002e6000c1e1500 */
[----:B------:R-:W-:-:S04]  /*18a0*/  IMAD.WIDE R66, R67, 0x2, R2 ;  /* 0x0000000243427825 */ /* 0x000fc800078e0202 */
[----:B0-----:R-:W-:Y:S01]  /*18b0*/  IMAD.MOV.U32 R93, RZ, RZ, c[0x0][0x188] ;  /* 0x00006200ff5d7624 */ /* 0x001fe200078e00ff */
[----:B-1----:R-:W-:-:S03]  /*18c0*/  PRMT R94, RZ, 0x7610, R94 ;  /* 0x00007610ff5e7816 */ /* 0x002fc6000000005e */
[----:B------:R-:W-:Y:S01]  /*18d0*/  IMAD R93, R93, 0x19, RZ ;  /* 0x000000195d5d7824 */ /* 0x000fe200078e02ff */
[----:B------:R-:W-:Y:S02]  /*18e0*/  PRMT R95, RZ, 0x7610, R95 ;  /* 0x00007610ff5f7816 */ /* 0x000fe4000000005f */
[C---:B------:R-:W-:Y:S01]  /*18f0*/  ISETP.GT.AND P1, PT, R0.reuse, 0x1a, PT ;  /* 0x0000001a0000780c */ /* 0x040fe20003f24270 */
[----:B------:R0:W3:Y:S01]  /*1900*/  @P0 LDG.E.U16 R94, [R66.64] ;  /* 0x00000004425e0981 */ /* 0x0000e2000c1e1500 */
[----:B------:R-:W-:Y:S01]  /*1910*/  IMAD.WIDE R92, R93, 0x2, R2 ;  /* 0x000000025d5c7825 */ /* 0x000fe200078e0202 */
[----:B------:R-:W-:Y:S02]  /*1920*/  ISETP.GT.AND P2, PT, R0, 0x1b, PT ;  /* 0x0000001b0000780c */ /* 0x000fe40003f44270 */
[----:B------:R-:W-:Y:S02]  /*1930*/  PRMT R97, RZ, 0x7610, R97 ;  /* 0x00007610ff617816 */ /* 0x000fe40000000061 */
[----:B------:R1:W4:Y:S01]  /*1940*/  @P4 LDG.E.U16 R95, [R92.64] ;  /* 0x000000045c5f4981 */ /* 0x000322000c1e1500 */
[----:B0-----:R-:W-:-:S04]  /*1950*/  IMAD.MOV.U32 R67, RZ, RZ, c[0x0][0x188] ;  /* 0x00006200ff437624 */ /* 0x001fc800078e00ff */
[----:B------:R-:W-:Y:S02]  /*1960*/  IMAD R67, R67, 0x1a, RZ ;  /* 0x0000001a43437824 */ /* 0x000fe400078e02ff */
[----:B-1----:R-:W-:Y:S02]  /*1970*/  IMAD.MOV.U32 R93, RZ, RZ, c[0x0][0x188] ;  /* 0x00006200ff5d7624 */ /* 0x002fe400078e00ff */
[----:B------:R-:W-:Y:S01]  /*1980*/  IMAD.WIDE R66, R67, 0x2, R2 ;  /* 0x0000000243427825 */ /* 0x000fe200078e0202 */
[----:B------:R-:W-:-:S03]  /*1990*/  ISETP.GT.AND P0, PT, R0, 0x1c, PT ;  /* 0x0000001c0000780c */ /* 0x000fc60003f04270 */
[----:B------:R-:W-:Y:S01]  /*19a0*/  IMAD R93, R93, 0x1b, RZ ;  /* 0x0000001b5d5d7824 */ /* 0x000fe200078e02ff */
[----:B------:R0:W4:Y:S01]  /*19b0*/  @P1 LDG.E.U16 R97, [R66.64] ;  /* 0x0000000442611981 */ /* 0x000122000c1e1500 */
[----:B------:R-:W-:Y:S02]  /*19c0*/  PRMT R98, RZ, 0x7610, R98 ;  /* 0x00007610ff627816 */ /* 0x000fe40000000062 */
[----:B------:R-:W-:-:S05]  /*19d0*/  IMAD.WIDE R92, R93, 0x2, R2 ;  /* 0x000000025d5c7825 */ /* 0x000fca00078e0202 */
[----:B------:R1:W4:Y:S01]  /*19e0*/  @P2 LDG.E.U16 R98, [R92.64] ;  /* 0x000000045c622981 */ /* 0x000322000c1e1500 */
[----:B0-----:R-:W-:-:S04]  /*19f0*/  IMAD.MOV.U32 R67, RZ, RZ, c[0x0][0x188] ;  /* 0x00006200ff437624 */ /* 0x001fc800078e00ff */
[----:B------:R-:W-:Y:S01]  /*1a00*/  IMAD R67, R67, 0x1c, RZ ;  /* 0x0000001c43437824 */ /* 0x000fe200078e02ff */
[----:B-1----:R-:W-:-:S03]  /*1a10*/  PRMT R92, RZ, 0x7610, R92 ;  /* 0x00007610ff5c7816 */ /* 0x002fc6000000005c */
[----:B------:R-:W-:Y:S01]  /*1a20*/  IMAD.WIDE R66, R67, 0x2, R2 ;  /* 0x0000000243427825 */ /* 0x000fe200078e0202 */
[----:B------:R-:W-:-:S04]  /*1a30*/  ISETP.GT.AND P1, PT, R0, 0x1d, PT ;  /* 0x0000001d0000780c */ /* 0x000fc80003f24270 */
[----:B------:R0:W4:Y:S01]  /*1a40*/  @P0 LDG.E.U16 R92, [R66.64] ;  /* 0x00000004425c0981 */ /* 0x000122000c1e1500 */
[----:B------:R-:W-:Y:S01]  /*1a50*/  PRMT R93, RZ, 0x7610, R93 ;  /* 0x00007610ff5d7816 */ /* 0x000fe2000000005d */
[----:B0-----:R-:W-:-:S04]  /*1a60*/  IMAD.MOV.U32 R67, RZ, RZ, c[0x0][0x188] ;  /* 0x00006200ff437624 */ /* 0x001fc800078e00ff */
[----:B------:R-:W-:-:S04]  /*1a70*/  IMAD R67, R67, 0x1d, RZ ;  /* 0x0000001d43437824 */ /* 0x000fc800078e02ff */
[----:B------:R-:W-:Y:S01]  /*1a80*/  IMAD.WIDE R66, R67, 0x2, R2 ;  /* 0x0000000243427825 */ /* 0x000fe200078e0202 */
[----:B------:R-:W-:-:S04]  /*1a90*/  ISETP.GT.AND P2, PT, R0, 0x1e, PT ;  /* 0x0000001e0000780c */ /* 0x000fc80003f44270 */
[----:B------:R0:W4:Y:S01]  /*1aa0*/  @P1 LDG.E.U16 R93, [R66.64] ;  /* 0x00000004425d1981 */ /* 0x000122000c1e1500 */
[----:B------:R-:W-:Y:S01]  /*1ab0*/  PRMT R99, RZ, 0x7610, R99 ;  /* 0x00007610ff637816 */ /* 0x000fe20000000063 */
[----:B0-----:R-:W-:-:S04]  /*1ac0*/  IMAD.MOV.U32 R67, RZ, RZ, c[0x0][0x188] ;  /* 0x00006200ff437624 */ /* 0x001fc800078e00ff */
[----:B------:R-:W-:-:S04]  /*1ad0*/  IMAD R67, R67, 0x1e, RZ ;  /* 0x0000001e43437824 */ /* 0x000fc800078e02ff */
[----:B------:R-:W-:-:S05]  /*1ae0*/  IMAD.WIDE R66, R67, 0x2, R2 ;  /* 0x0000000243427825 */ /* 0x000fca00078e0202 */
[----:B------:R0:W4:Y:S04]  /*1af0*/  @P2 LDG.E.U16 R99, [R66.64] ;  /* 0x0000000442632981 */ /* 0x000128000c1e1500 */
[----:B0-----:R-:W0:Y:S01]  /*1b00*/  S2R R67, SR_TID.X ;  /* 0x0000000000437919 */ /* 0x001e220000002100 */
[C---:B------:R-:W-:Y:S02]  /*1b10*/  ISETP.GT.AND P0, PT, R0.reuse, RZ, PT ;  /* 0x000000ff0000720c */ /* 0x040fe40003f04270 */
[----:B------:R-:W-:Y:S02]  /*1b20*/  ISETP.GT.AND P2, PT, R0, 0x1f, PT ;  /* 0x0000001f0000780c */ /* 0x000fe40003f44270 */
[----:B------:R-:W-:Y:S02]  /*1b30*/  PRMT R100, RZ, 0x7610, R100 ;  /* 0x00007610ff647816 */ /* 0x000fe40000000064 */
[----:B------:R-:W-:-:S07]  /*1b40*/  PRMT R101, RZ, 0x7610, R101 ;  /* 0x00007610ff657816 */ /* 0x000fce0000000065 */
[----:B------:R-:W4:Y:S01]  /*1b50*/  @P0 LDG.E.U16 R100, [R2.64] ;  /* 0x0000000402640981 */ /* 0x000f22000c1e1500 */
[----:B0-----:R-:W-:Y:S01]  /*1b60*/  LOP3.LUT R66, R67, 0x1f, RZ, 0xc0, !PT ;  /* 0x0000001f43427812 */ /* 0x001fe200078ec0ff */
[----:B------:R-:W-:-:S04]  /*1b70*/  IMAD.MOV.U32 R67, RZ, RZ, c[0x0][0x188] ;  /* 0x00006200ff437624 */ /* 0x000fc800078e00ff */
[----:B------:R-:W-:Y:S01]  /*1b80*/  IMAD R67, R67, 0x1f, RZ ;  /* 0x0000001f43437824 */ /* 0x000fe200078e02ff */
[----:B------:R-:W-:-:S03]  /*1b90*/  ISETP.GE.AND P1, PT, R66, R0, PT ;  /* 0x000000004200720c */ /* 0x000fc60003f26270 */
[----:B------:R-:W-:-:S05]  /*1ba0*/  IMAD.WIDE R66, R67, 0x2, R2 ;  /* 0x0000000243427825 */ /* 0x000fca00078e0202 */
[----:B------:R0:W5:Y:S04]  /*1bb0*/  @P2 LDG.E.U16 R101, [R66.64] ;  /* 0x0000000442652981 */ /* 0x000168000c1e1500 */
[----:B------:R-:W-:Y:S01]  /*1bc0*/  BAR.SYNC.DEFER_BLOCKING 0x0 ;  /* 0x0000000000007b1d */ /* 0x000fe20000010000 */
[----:B------:R-:W-:Y:S01]  /*1bd0*/  PRMT R102, RZ, 0x7610, R102 ;  /* 0x00007610ff667816 */ /* 0x000fe20000000066 */
[----:B0-----:R-:W-:Y:S01]  /*1be0*/  IMAD.WIDE R66, R111, 0x2, R104 ;  /* 0x000000026f427825 */ /* 0x001fe200078e0268 */
[----:B------:R-:W-:Y:S02]  /*1bf0*/  PRMT R103, RZ, 0x7610, R103 ;  /* 0x00007610ff677816 */ /* 0x000fe40000000067 */
[----:B------:R-:W-:Y:S02]  /*1c00*/  PRMT R123, RZ, 0x7610, R123 ;  /* 0x00007610ff7b7816 */ /* 0x000fe4000000007b */
[----:B------:R-:W-:Y:S01]  /*1c10*/  PRMT R125, RZ, 0x7610, R125 ;  /* 0x00007610ff7d7816 */ /* 0x000fe2000000007d */
[----:B------:R0:W5:Y:S02]  /*1c20*/  @!P1 LDG.E.U16 R102, [R66.64] ;  /* 0x0000000442669981 */ /* 0x000164000c1e1500 */
[----:B0-----:R-:W-:-:S05]  /*1c30*/  IMAD.WIDE R66, R112, 0x2, R104 ;  /* 0x0000000270427825 */ /* 0x001fca00078e0268 */
[----:B------:R0:W5:Y:S02]  /*1c40*/  @!P1 LDG.E.U16 R103, [R66.64] ;  /* 0x0000000442679981 */ /* 0x000164000c1e1500 */
[----:B0-----:R-:W-:-:S05]  /*1c50*/  IMAD.WIDE R66, R113, 0x2, R104 ;  /* 0x0000000271427825 */ /* 0x001fca00078e0268 */
[----:B------:R0:W5:Y:S02]  /*1c60*/  @!P1 LDG.E.U16 R123, [R66.64] ;  /* 0x00000004427b9981 */ /* 0x000164000c1e1500 */
[----:B0-----:R-:W-:-:S05]  /*1c70*/  IMAD.WIDE R66, R114, 0x2, R104 ;  /* 0x0000000272427825 */ /* 0x001fca00078e0268 */
[----:B------:R-:W5:Y:S04]  /*1c80*/  @!P1 LDG.E.U16 R125, [R66.64] ;  /* 0x00000004427d9981 */ /* 0x000f68000c1e1500 */
[----:B--2---:R-:W-:Y:S04]  /*1c90*/  STS.U16 [R107+0x2000], R5 ;  /* 0x002000056b007388 */ /* 0x004fe80000000400 */
[----:B------:R-:W-:Y:S04]  /*1ca0*/  STS.U16 [R107+0x4000], R6 ;  /* 0x004000066b007388 */ /* 0x000fe80000000400 */
[----:B---3--:R-:W-:Y:S01]  /*1cb0*/  STS.U16 [R107+0x6000], R94 ;  /* 0x0060005e6b007388 */ /* 0x008fe20000000400 */
[----:B------:R-:W-:-:S04]  /*1cc0*/  IADD3 R110, R110, -0x1, RZ ;  /* 0xffffffff6e6e7810 */ /* 0x000fc80007ffe0ff */
[----:B------:R-:W-:Y:S01]  /*1cd0*/  ISETP.NE.U32.AND P0, PT, R110, RZ, PT ;  /* 0x000000ff6e00720c */ /* 0x000fe20003f05070 */
[----:B----4-:R-:W-:Y:S04]  /*1ce0*/  STS.U16 [R107], R100 ;  /* 0x000000646b007388 */ /* 0x010fe80000000400 */
[----:B------:R-:W-:Y:S04]  /*1cf0*/  STS.U16 [R124+0x400], R4 ;  /* 0x000400047c007388 */ /* 0x000fe80000000400 */
        /* <DEDUP_REMOVED lines=11> */
[----:B-----5:R-:W-:Y:S04]  /*1db0*/  STS.U16 [R120+0x1000], R58 ;  /* 0x0010003a78007388 */ /* 0x020fe80000000400 */
        /* <DEDUP_REMOVED lines=19> */
[----:B------:R-:W-:Y:S06]  /*1ef0*/  BAR.SYNC.DEFER_BLOCKING 0x0 ;  /* 0x0000000000007b1d */ /* 0x000fec0000010000 */
[----:B------:R-:W-:Y:S04]  /*1f00*/  LDSM.16.MT88.4 R100, [R106] ;  /* 0x000000006a64783b */ /* 0x000fe80000004200 */
[----:B------:R-:W0:Y:S04]  /*1f10*/  LDSM.16.M88.4 R4, [R109+0x8000] ;  /* 0x008000006d04783b */ /* 0x000e280000000200 */
[----:B------:R-:W1:Y:S04]  /*1f20*/  LDSM.16.M88.4 R60, [R109+0x8400] ;  /* 0x008400006d3c783b */ /* 0x000e680000000200 */
[----:B------:R-:W2:Y:S04]  /*1f30*/  LDSM.16.M88.4 R56, [R109+0x8800] ;  /* 0x008800006d38783b */ /* 0x000ea80000000200 */
[----:B------:R-:W3:Y:S04]  /*1f40*/  LDSM.16.M88.4 R52, [R109+0x8c00] ;  /* 0x008c00006d34783b */ /* 0x000ee80000000200 */
[----:B------:R-:W4:Y:S04]  /*1f50*/  LDSM.16.MT88.4 R92, [R106+0x100] ;  /* 0x000100006a5c783b */ /* 0x000f280000004200 */
[----:B------:R-:W5:Y:S04]  /*1f60*/  LDSM.16.MT88.4 R64, [R106+0x200] ;  /* 0x000200006a40783b */ /* 0x000f680000004200 */
[----:B------:R-:W3:Y:S04]  /*1f70*/  LDSM.16.MT88.4 R48, [R106+0x300] ;  /* 0x000300006a30783b */ /* 0x000ee80000004200 */
[----:B------:R-:W-:Y:S01]  /*1f80*/  LDSM.16.MT88.4 R96, [R106+0x4100] ;  /* 0x004100006a60783b */ /* 0x000fe20000004200 */
[C---:B0-----:R-:W-:Y:S08]  /*1f90*/  HMMA.16816.F32 R40, R100.reuse, R4, R40 ;  /* 0x000000046428723c */ /* 0x041ff00000001828 */
[C---:B-1----:R-:W-:Y:S08]  /*1fa0*/  HMMA.16816.F32 R36, R100.reuse, R60, R36 ;  /* 0x0000003c6424723c */ /* 0x042ff00000001824 */
[C---:B--2---:R-:W-:Y:S08]  /*1fb0*/  HMMA.16816.F32 R32, R100.reuse, R56, R32 ;  /* 0x000000386420723c */ /* 0x044ff00000001820 */
[----:B---3--:R-:W-:Y:S01]  /*1fc0*/  HMMA.16816.F32 R100, R100, R52, R28 ;  /* 0x000000346464723c */ /* 0x008fe2000000181c */
[----:B------:R-:W0:Y:S07]  /*1fd0*/  LDSM.16.MT88.4 R28, [R106+0x4000] ;  /* 0x004000006a1c783b */ /* 0x000e2e0000004200 */
[C---:B----4-:R-:W-:Y:S08]  /*1fe0*/  HMMA.16816.F32 R24, R92.reuse, R4, R24 ;  /* 0x000000045c18723c */ /* 0x050ff00000001818 */
[C---:B------:R-:W-:Y:S08]  /*1ff0*/  HMMA.16816.F32 R20, R92.reuse, R60, R20 ;  /* 0x0000003c5c14723c */ /* 0x040ff00000001814 */
[C---:B------:R-:W-:Y:S08]  /*2000*/  HMMA.16816.F32 R16, R92.reuse, R56, R16 ;  /* 0x000000385c10723c */ /* 0x040ff00000001810 */
[----:B------:R-:W-:Y:S01]  /*2010*/  HMMA.16816.F32 R12, R92, R52, R12 ;  /* 0x000000345c0c723c */ /* 0x000fe2000000180c */
[----:B------:R-:W1:Y:S07]  /*2020*/  LDSM.16.MT88.4 R92, [R106+0x4200] ;  /* 0x004200006a5c783b */ /* 0x000e6e0000004200 */
[C---:B-----5:R-:W-:Y:S08]  /*2030*/  HMMA.16816.F32 R8, R64.reuse, R4, R8 ;  /* 0x000000044008723c */ /* 0x060ff00000001808 */
[C---:B------:R-:W-:Y:S08]  /*2040*/  HMMA.16816.F32 R80, R64.reuse, R60, R80 ;  /* 0x0000003c4050723c */ /* 0x040ff00000001850 */
[C---:B------:R-:W-:Y:S08]  /*2050*/  HMMA.16816.F32 R76, R64.reuse, R56, R76 ;  /* 0x00000038404c723c */ /* 0x040ff0000000184c */
[----:B------:R-:W-:Y:S01]  /*2060*/  HMMA.16816.F32 R84, R64, R52, R84 ;  /* 0x000000344054723c */ /* 0x000fe20000001854 */
[----:B------:R-:W2:Y:S07]  /*2070*/  LDSM.16.MT88.4 R64, [R106+0x4300] ;  /* 0x004300006a40783b */ /* 0x000eae0000004200 */
[C---:B------:R-:W-:Y:S08]  /*2080*/  HMMA.16816.F32 R88, R48.reuse, R4, R88 ;  /* 0x000000043058723c */ /* 0x040ff00000001858 */
[C---:B------:R-:W-:Y:S08]  /*2090*/  HMMA.16816.F32 R72, R48.reuse, R60, R72 ;  /* 0x0000003c3048723c */ /* 0x040ff00000001848 */
[C---:B------:R-:W-:Y:S08]  /*20a0*/  HMMA.16816.F32 R68, R48.reuse, R56, R68 ;  /* 0x000000383044723c */ /* 0x040ff00000001844 */
[----:B------:R-:W-:Y:S01]  /*20b0*/  HMMA.16816.F32 R44, R48, R52, R44 ;  /* 0x00000034302c723c */ /* 0x000fe2000000182c */
[----:B------:R-:W-:-:S02]  /*20c0*/  IMAD.MOV.U32 R123, RZ, RZ, c[0x0][0x188] ;  /* 0x00006200ff7b7624 */ /* 0x000fc400078e00ff */
[----:B------:R-:W-:Y:S02]  /*20d0*/  IMAD.MOV.U32 R125, RZ, RZ, c[0x0][0x18c] ;  /* 0x00006300ff7d7624 */ /* 0x000fe400078e00ff */
[----:B------:R-:W-:Y:S02]  /*20e0*/  IMAD.SHL.U32 R123, R123, 0x20, RZ ;  /* 0x000000207b7b7824 */ /* 0x000fe400078e00ff */
[----:B------:R-:W-:Y:S01]  /*20f0*/  IMAD.SHL.U32 R125, R125, 0x20, RZ ;  /* 0x000000207d7d7824 */ /* 0x000fe200078e00ff */
[----:B0-----:R-:W-:Y:S01]  /*2100*/  HMMA.16816.F32 R40, R28, R6, R40 ;  /* 0x000000061c28723c */ /* 0x001fe20000001828 */
[----:B------:R-:W-:Y:S01]  /*2110*/  IMAD.WIDE R2, R123, 0x2, R2 ;  /* 0x000000027b027825 */ /* 0x000fe200078e0202 */
[----:B------:R-:W-:-:S06]  /*2120*/  IADD3 R0, R0, -0x20, RZ ;  /* 0xffffffe000007810 */ /* 0x000fcc0007ffe0ff */
[----:B------:R-:W-:Y:S01]  /*2130*/  HMMA.16816.F32 R36, R28, R62, R36 ;  /* 0x0000003e1c24723c */ /* 0x000fe20000001824 */
[----:B------:R-:W-:-:S07]  /*2140*/  IMAD.WIDE R104, R125, 0x2, R104 ;  /* 0x000000027d687825 */ /* 0x000fce00078e0268 */
[C---:B------:R-:W-:Y:S08]  /*2150*/  HMMA.16816.F32 R32, R28.reuse, R58, R32 ;  /* 0x0000003a1c20723c */ /* 0x040ff00000001820 */
[----:B------:R-:W-:Y:S08]  /*2160*/  HMMA.16816.F32 R28, R28, R54, R100 ;  /* 0x000000361c1c723c */ /* 0x000ff00000001864 */
[C---:B------:R-:W-:Y:S08]  /*2170*/  HMMA.16816.F32 R24, R96.reuse, R6, R24 ;  /* 0x000000066018723c */ /* 0x040ff00000001818 */
[C---:B------:R-:W-:Y:S08]  /*2180*/  HMMA.16816.F32 R20, R96.reuse, R62, R20 ;  /* 0x0000003e6014723c */ /* 0x040ff00000001814 */
[C---:B------:R-:W-:Y:S08]  /*2190*/  HMMA.16816.F32 R16, R96.reuse, R58, R16 ;  /* 0x0000003a6010723c */ /* 0x040ff00000001810 */
[----:B------:R-:W-:Y:S08]  /*21a0*/  HMMA.16816.F32 R12, R96, R54, R12 ;  /* 0x00000036600c723c */ /* 0x000ff0000000180c */
[C---:B-1----:R-:W-:Y:S08]  /*21b0*/  HMMA.16816.F32 R8, R92.reuse, R6, R8 ;  /* 0x000000065c08723c */ /* 0x042ff00000001808 */
[C---:B------:R-:W-:Y:S08]  /*21c0*/  HMMA.16816.F32 R80, R92.reuse, R62, R80 ;  /* 0x0000003e5c50723c */ /* 0x040ff00000001850 */
[C---:B------:R-:W-:Y:S08]  /*21d0*/  HMMA.16816.F32 R76, R92.reuse, R58, R76 ;  /* 0x0000003a5c4c723c */ /* 0x040ff0000000184c */
[----:B------:R-:W-:Y:S08]  /*21e0*/  HMMA.16816.F32 R84, R92, R54, R84 ;  /* 0x000000365c54723c */ /* 0x000ff00000001854 */
[C---:B--2---:R-:W-:Y:S08]  /*21f0*/  HMMA.16816.F32 R88, R64.reuse, R6, R88 ;  /* 0x000000064058723c */ /* 0x044ff00000001858 */
[C---:B------:R-:W-:Y:S08]  /*2200*/  HMMA.16816.F32 R72, R64.reuse, R62, R72 ;  /* 0x0000003e4048723c */ /* 0x040ff00000001848 */
[C---:B------:R-:W-:Y:S08]  /*2210*/  HMMA.16816.F32 R68, R64.reuse, R58, R68 ;  /* 0x0000003a4044723c */ /* 0x040ff00000001844 */
[----:B------:R-:W-:Y:S01]  /*2220*/  HMMA.16816.F32 R44, R64, R54, R44 ;  /* 0x00000036402c723c */ /* 0x000fe2000000182c */
[----:B------:R-:W-:Y:S01]  /*2230*/  @!P0 CALL.REL.NOINC `(.L_x_1) ;  /* 0x0000001000008944 */ /* 0x000fe20003c00000 */
[----:B------:R-:W-:Y:S06]  /*2240*/  BRA `(.L_x_2) ;  /* 0xffffed8000007947 */ /* 0x000fec000383ffff */
.L_x_1:
[----:B------:R-:W-:-:S06]  /*2250*/  NOP ;  /* 0x0000000000007918 */ /* 0x000fcc0000000000 */
[----:B------:R-:W-:-:S14]  /*2260*/  NOP ;  /* 0x0000000000007918 */ /* 0x000fdc0000000000 */
[----:B------:R-:W-:Y:S02]  /*2270*/  F2FP.PACK_AB R49, R75, R74 ;  /* 0x0000004a4b31723e */ /* 0x000fe400000000ff */
[----:B------:R-:W-:-:S02]  /*2280*/  F2FP.PACK_AB R75, R45, R44 ;  /* 0x0000002c2d4b723e */ /* 0x000fc400000000ff */
[----:B------:R-:W-:Y:S02]  /*2290*/  F2FP.PACK_AB R51, R47, R46 ;  /* 0x0000002e2f33723e */ /* 0x000fe400000000ff */
[----:B------:R-:W-:Y:S02]  /*22a0*/  F2FP.PACK_AB R73, R73, R72 ;  /* 0x000000484949723e */ /* 0x000fe400000000ff */
[----:B------:R-:W-:Y:S02]  /*22b0*/  F2FP.PACK_AB R45, R83, R82 ;  /* 0x00000052532d723e */ /* 0x000fe400000000ff */
[----:B------:R-:W-:Y:S02]  /*22c0*/  F2FP.PACK_AB R81, R81, R80 ;  /* 0x000000505151723e */ /* 0x000fe400000000ff */
        /* <DEDUP_REMOVED lines=26> */
.L_x_0:
[----:B------:R-:W0:Y:S01]  /*2470*/  S2R R9, SR_TID.X ;  /* 0x0000000000097919 */ /* 0x000e220000002100 */
[C---:B------:R-:W-:Y:S01]  /*2480*/  ISETP.GE.AND P0, PT, R116.reuse, c[0x0][0x178], PT ;  /* 0x00005e0074007a0c */ /* 0x040fe20003f06270 */
[----:B------:R-:W-:Y:S01]  /*2490*/  IMAD R116, R116, c[0x0][0x194], RZ ;  /* 0x0000650074747a24 */ /* 0x000fe200078e02ff */
[C---:B------:R-:W-:Y:S01]  /*24a0*/  IADD3 R16, R108.reuse, 0x3, RZ ;  /* 0x000000036c107810 */ /* 0x040fe20007ffe0ff */
[----:B------:R-:W-:Y:S01]  /*24b0*/  BAR.SYNC.DEFER_BLOCKING 0x0 ;  /* 0x0000000000007b1d */ /* 0x000fe20000010000 */
[C---:B------:R-:W-:Y:S01]  /*24c0*/  IMAD R17, R108.reuse, c[0x0][0x198], RZ ;  /* 0x000066006c117a24 */ /* 0x040fe200078e02ff */
[----:B------:R-:W-:-:S02]  /*24d0*/  ISETP.LT.AND P6, PT, R108, c[0x0][0x17c], !P0 ;  /* 0x00005f006c007a0c */ /* 0x000fc400047c1270 */
[----:B------:R-:W-:Y:S02]  /*24e0*/  IADD3 R18, R108, 0x4, RZ ;  /* 0x000000046c127810 */ /* 0x000fe40007ffe0ff */
[----:B------:R-:W-:Y:S02]  /*24f0*/  ISETP.LT.AND P5, PT, R16, c[0x0][0x17c], !P0 ;  /* 0x00005f0010007a0c */ /* 0x000fe400047a1270 */
[----:B------:R-:W-:Y:S01]  /*2500*/  ISETP.LT.AND P4, PT, R18, c[0x0][0x17c], !P0 ;  /* 0x00005f0012007a0c */ /* 0x000fe20004781270 */
[C---:B0-----:R-:W-:Y:S02]  /*2510*/  IMAD.SHL.U32 R0, R9.reuse, 0x800, RZ ;  /* 0x0000080009007824 */ /* 0x041fe400078e00ff */
[C---:B------:R-:W-:Y:S02]  /*2520*/  IMAD.SHL.U32 R3, R9.reuse, 0x20, RZ ;  /* 0x0000002009037824 */ /* 0x040fe400078e00ff */
[C---:B------:R-:W-:Y:S01]  /*2530*/  IMAD.SHL.U32 R2, R9.reuse, 0x4, RZ ;  /* 0x0000000409027824 */ /* 0x040fe200078e00ff */
[----:B------:R-:W-:Y:S01]  /*2540*/  LOP3.LUT R0, R0, 0xc000, RZ, 0xc0, !PT ;  /* 0x0000c00000007812 */ /* 0x000fe200078ec0ff */
[----:B------:R-:W-:-:S03]  /*2550*/  IMAD.SHL.U32 R8, R9, 0x100, RZ ;  /* 0x0000010009087824 */ /* 0x000fc600078e00ff */
[----:B------:R-:W-:Y:S01]  /*2560*/  LOP3.LUT R3, R0, 0x60, R3, 0xf8, !PT ;  /* 0x0000006000037812 */ /* 0x000fe200078ef803 */
[----:B------:R-:W-:Y:S01]  /*2570*/  IMAD.SHL.U32 R0, R9, 0x2000, RZ ;  /* 0x0000200009007824 */ /* 0x000fe200078e00ff */
[----:B------:R-:W-:Y:S02]  /*2580*/  LOP3.LUT R8, R8, 0x2000, RZ, 0xc0, !PT ;  /* 0x0000200008087812 */ /* 0x000fe400078ec0ff */
[----:B------:R-:W-:Y:S02]  /*2590*/  LOP3.LUT R3, R3, 0x770, R2, 0x78, !PT ;  /* 0x0000077003037812 */ /* 0x000fe400078e7802 */
[----:B------:R-:W-:Y:S02]  /*25a0*/  LOP3.LUT R9, R9, 0x1ff, RZ, 0xc0, !PT ;  /* 0x000001ff09097812 */ /* 0x000fe400078ec0ff */
[----:B------:R-:W-:Y:S01]  /*25b0*/  LOP3.LUT R0, R0, 0xc000, RZ, 0xc0, !PT ;  /* 0x0000c00000007812 */ /* 0x000fe200078ec0ff */
[----:B------:R-:W-:Y:S01]  /*25c0*/  IMAD.IADD R3, R8, 0x1, R3 ;  /* 0x0000000108037824 */ /* 0x000fe200078e0203 */
[----:B------:R-:W-:-:S03]  /*25d0*/  IADD3 R2, R108, 0x1, RZ ;  /* 0x000000016c027810 */ /* 0x000fc60007ffe0ff */
[----:B------:R-:W-:Y:S01]  /*25e0*/  IMAD R32, R9, 0x10, R0 ;  /* 0x0000001009207824 */ /* 0x000fe200078e0200 */
[----:B------:R-:W-:Y:S01]  /*25f0*/  STS.128 [R3], R36 ;  /* 0x0000002403007388 */ /* 0x000fe20000000c00 */
[----:B------:R-:W-:Y:S02]  /*2600*/  IADD3 R0, R108, 0x2, RZ ;  /* 0x000000026c007810 */ /* 0x000fe40007ffe0ff */
[----:B------:R-:W-:Y:S01]  /*2610*/  ISETP.LT.AND P2, PT, R2, c[0x0][0x17c], !P0 ;  /* 0x00005f0002007a0c */ /* 0x000fe20004741270 */
[----:B------:R-:W-:Y:S01]  /*2620*/  STS.128 [R3+0x80], R4 ;  /* 0x0000800403007388 */ /* 0x000fe20000000c00 */
[----:B------:R-:W-:Y:S02]  /*2630*/  LOP3.LUT R34, R32, 0x20, RZ, 0x3c, !PT ;  /* 0x0000002020227812 */ /* 0x000fe400078e3cff */
[----:B------:R-:W-:Y:S01]  /*2640*/  LEA R2, P3, R116, c[0x0][0x170], 0x1 ;  /* 0x00005c0074027a11 */ /* 0x000fe200078608ff */
[----:B------:R0:W-:Y:S01]  /*2650*/  STS.128 [R3+0x800], R20 ;  /* 0x0008001403007388 */ /* 0x0001e20000000c00 */
[----:B------:R-:W-:-:S02]  /*2660*/  LOP3.LUT R42, R32, 0x40, RZ, 0x3c, !PT ;  /* 0x00000040202a7812 */ /* 0x000fc400078e3cff */
[----:B------:R-:W-:Y:S01]  /*2670*/  ISETP.LT.AND P1, PT, R0, c[0x0][0x17c], !P0 ;  /* 0x00005f0000007a0c */ /* 0x000fe20004721270 */
[----:B------:R-:W-:Y:S01]  /*2680*/  STS.128 [R3+0x880], R52 ;  /* 0x0008803403007388 */ /* 0x000fe20000000c00 */
[----:B------:R-:W-:-:S03]  /*2690*/  LEA.HI.X.SX32 R0, R116, c[0x0][0x174], 0x1, P3 ;  /* 0x00005d0074007a11 */ /* 0x000fc600018f0eff */
[----:B------:R-:W-:Y:S04]  /*26a0*/  STS.128 [R3+0x1000], R80 ;  /* 0x0010005003007388 */ /* 0x000fe80000000c00 */
[----:B------:R1:W-:Y:S04]  /*26b0*/  STS.128 [R3+0x1080], R44 ;  /* 0x0010802c03007388 */ /* 0x0003e80000000c00 */
[----:B------:R-:W-:Y:S01]  /*26c0*/  STS.128 [R3+0x1800], R72 ;  /* 0x0018004803007388 */ /* 0x000fe20000000c00 */
[----:B0-----:R-:W-:-:S03]  /*26d0*/  LEA R20, P3, R17, R2, 0x1 ;  /* 0x0000000211147211 */ /* 0x001fc600078608ff */
[----:B------:R0:W-:Y:S01]  /*26e0*/  STS.128 [R3+0x1880], R48 ;  /* 0x0018803003007388 */ /* 0x0001e20000000c00 */
[C---:B------:R-:W-:Y:S02]  /*26f0*/  LEA.HI.X.SX32 R21, R17.reuse, R0, 0x1, P3 ;  /* 0x0000000011157211 */ /* 0x040fe400018f0eff */
[----:B------:R-:W-:Y:S01]  /*2700*/  IADD3 R17, R17, c[0x0][0x198], RZ ;  /* 0x0000660011117a10 */ /* 0x000fe20007ffe0ff */
[----:B------:R-:W-:Y:S03]  /*2710*/  BAR.SYNC.DEFER_BLOCKING 0x0 ;  /* 0x0000000000007b1d */ /* 0x000fe60000010000 */
[----:B------:R-:W-:Y:S02]  /*2720*/  IADD3 R25, R17, c[0x0][0x198], RZ ;  /* 0x0000660011197a10 */ /* 0x000fe40007ffe0ff */
[----:B-1----:R-:W-:Y:S02]  /*2730*/  LOP3.LUT R44, R32, 0x60, RZ, 0x3c, !PT ;  /* 0x00000060202c7812 */ /* 0x002fe400078e3cff */
[----:B------:R-:W-:-:S04]  /*2740*/  IADD3 R27, R25, c[0x0][0x198], RZ ;  /* 0x00006600191b7a10 */ /* 0x000fc80007ffe0ff */
[----:B------:R-:W-:Y:S02]  /*2750*/  IADD3 R31, R27, c[0x0][0x198], RZ ;  /* 0x000066001b1f7a10 */ /* 0x000fe40007ffe0ff */
[----:B0-----:R-:W-:-:S04]  /*2760*/  IADD3 R3, R108, 0x5, RZ ;  /* 0x000000056c037810 */ /* 0x001fc80007ffe0ff */
[----:B------:R-:W-:Y:S02]  /*2770*/  ISETP.LT.AND P3, PT, R3, c[0x0][0x17c], !P0 ;  /* 0x00005f0003007a0c */ /* 0x000fe40004761270 */
[----:B------:R-:W-:Y:S01]  /*2780*/  IADD3 R3, R108, 0x6, RZ ;  /* 0x000000066c037810 */ /* 0x000fe20007ffe0ff */
[----:B------:R-:W0:Y:S04]  /*2790*/  LDS.128 R8, [R32] ;  /* 0x0000000020087984 */ /* 0x000e280000000c00 */
[----:B------:R-:W1:Y:S04]  /*27a0*/  LDS.128 R4, [R34] ;  /* 0x0000000022047984 */ /* 0x000e680000000c00 */
[----:B------:R-:W2:Y:S04]  /*27b0*/  LDS.128 R12, [R42] ;  /* 0x000000002a0c7984 */ /* 0x000ea80000000c00 */
[----:B0-----:R0:W-:Y:S01]  /*27c0*/  @P6 STG.E.U16 [R20.64], R8 ;  /* 0x0000000814006986 */ /* 0x0011e2000c101504 */
[----:B------:R-:W-:-:S04]  /*27d0*/  LEA R22, P6, R17, R2, 0x1 ;  /* 0x0000000211167211 */ /* 0x000fc800078c08ff */
[----:B------:R-:W-:Y:S02]  /*27e0*/  LEA.HI.X.SX32 R23, R17, R0, 0x1, P6 ;  /* 0x0000000011177211 */ /* 0x000fe400030f0eff */
[C---:B------:R-:W-:Y:S01]  /*27f0*/  LEA R24, P6, R25.reuse, R2, 0x1 ;  /* 0x0000000219187211 */ /* 0x040fe200078c08ff */
[----:B------:R-:W3:Y:S03]  /*2800*/  LDS.128 R16, [R44] ;  /* 0x000000002c107984 */ /* 0x000ee60000000c00 */
[----:B------:R-:W-:Y:S02]  /*2810*/  LEA.HI.X.SX32 R25, R25, R0, 0x1, P6 ;  /* 0x0000000019197211 */ /* 0x000fe400030f0eff */
[----:B------:R-:W-:Y:S02]  /*2820*/  LEA R26, P6, R27, R2, 0x1 ;  /* 0x000000021b1a7211 */ /* 0x000fe400078c08ff */
[----:B0-----:R-:W-:-:S02]  /*2830*/  PRMT R21, R8, 0x7632, R21 ;  /* 0x0000763208157816 */ /* 0x001fc40000000015 */
[----:B------:R-:W-:Y:S02]  /*2840*/  LEA.HI.X.SX32 R27, R27, R0, 0x1, P6 ;  /* 0x000000001b1b7211 */ /* 0x000fe400030f0eff */
[C---:B------:R-:W-:Y:S01]  /*2850*/  LEA R28, P6, R31.reuse, R2, 0x1 ;  /* 0x000000021f1c7211 */ /* 0x040fe200078c08ff */
[----:B------:R-:W-:Y:S01]  /*2860*/  @P2 STG.E.U16 [R22.64], R21 ;  /* 0x0000001516002986 */ /* 0x000fe2000c101504 */
[----:B-1----:R-:W-:Y:S02]  /*2870*/  PRMT R8, R4, 0x7632, R8 ;  /* 0x0000763204087816 */ /* 0x002fe40000000008 */
[C---:B------:R-:W-:Y:S01]  /*2880*/  LEA.HI.X.SX32 R29, R31.reuse, R0, 0x1, P6 ;  /* 0x000000001f1d7211 */ /* 0x040fe200030f0eff */
[----:B------:R0:W1:Y:S01]  /*2890*/  LDS.128 R20, [R32+0x2000] ;  /* 0x0020000020147984 */ /* 0x0000620000000c00 */
[----:B------:R-:W-:Y:S02]  /*28a0*/  IADD3 R31, R31, c[0x0][0x198], RZ ;  /* 0x000066001f1f7a10 */ /* 0x000fe40007ffe0ff */
[----:B------:R-:W-:Y:S01]  /*28b0*/  ISETP.LT.AND P2, PT, R3, c[0x0][0x17c], !P0 ;  /* 0x00005f0003007a0c */ /* 0x000fe20004741270 */
[----:B------:R4:W-:Y:S01]  /*28c0*/  @P1 STG.E.U16 [R24.64], R4 ;  /* 0x0000000418001986 */ /* 0x0009e2000c101504 */
[----:B------:R-:W-:-:S02]  /*28d0*/  LEA R30, P6, R31, R2, 0x1 ;  /* 0x000000021f1e7211 */ /* 0x000fc400078c08ff */
[C---:B------:R-:W-:Y:S01]  /*28e0*/  IADD3 R33, R31.reuse, c[0x0][0x198], RZ ;  /* 0x000066001f217a10 */ /* 0x040fe20007ffe0ff */
[----:B------:R5:W-:Y:S01]  /*28f0*/  @P5 STG.E.U16 [R26.64], R8 ;  /* 0x000000081a005986 */ /* 0x000be2000c101504 */
[----:B------:R-:W-:Y:S02]  /*2900*/  LEA.HI.X.SX32 R31, R31, R0, 0x1, P6 ;  /* 0x000000001f1f7211 */ /* 0x000fe400030f0eff */
[C---:B0-----:R-:W-:Y:S01]  /*2910*/  LEA R32, P6, R33.reuse, R2, 0x1 ;  /* 0x0000000221207211 */ /* 0x041fe200078c08ff */
[----:B------:R-:W0:Y:S01]  /*2920*/  LDS.128 R24, [R34+0x2000] ;  /* 0x0020000022187984 */ /* 0x000e220000000c00 */
[----:B------:R-:W-:Y:S02]  /*2930*/  IADD3 R3, R108, 0x7, RZ ;  /* 0x000000076c037810 */ /* 0x000fe40007ffe0ff */
[----:B------:R-:W-:Y:S01]  /*2940*/  IADD3 R35, R33, c[0x0][0x198], RZ ;  /* 0x0000660021237a10 */ /* 0x000fe20007ffe0ff */
[----:B--2---:R-:W-:Y:S01]  /*2950*/  @P4 STG.E.U16 [R28.64], R12 ;  /* 0x0000000c1c004986 */ /* 0x004fe2000c101504 */
[----:B----4-:R-:W-:-:S02]  /*2960*/  PRMT R4, R12, 0x7632, R4 ;  /* 0x000076320c047816 */ /* 0x010fc40000000004 */
[----:B------:R-:W-:Y:S02]  /*2970*/  LEA.HI.X.SX32 R33, R33, R0, 0x1, P6 ;  /* 0x0000000021217211 */ /* 0x000fe400030f0eff */
[----:B------:R-:W-:Y:S01]  /*2980*/  ISETP.LT.AND P1, PT, R3, c[0x0][0x17c], !P0 ;  /* 0x00005f0003007a0c */ /* 0x000fe20004721270 */
[----:B------:R-:W-:Y:S01]  /*2990*/  @P3 STG.E.U16 [R30.64], R4 ;  /* 0x000000041e003986 */ /* 0x000fe2000c101504 */
[C---:B------:R-:W-:Y:S02]  /*29a0*/  LEA R36, P6, R35.reuse, R2, 0x1 ;  /* 0x0000000223247211 */ /* 0x040fe400078c08ff */
[----:B------:R-:W-:Y:S01]  /*29b0*/  IADD3 R3, R108, 0x8, RZ ;  /* 0x000000086c037810 */ /* 0x000fe20007ffe0ff */
[----:B------:R2:W4:Y:S01]  /*29c0*/  LDS.128 R28, [R42+0x2000] ;  /* 0x002000002a1c7984 */ /* 0x0005220000000c00 */
[C---:B------:R-:W-:Y:S02]  /*29d0*/  IADD3 R41, R35.reuse, c[0x0][0x198], RZ ;  /* 0x0000660023297a10 */ /* 0x040fe40007ffe0ff */
[----:B------:R-:W-:Y:S01]  /*29e0*/  LEA.HI.X.SX32 R37, R35, R0, 0x1, P6 ;  /* 0x0000000023257211 */ /* 0x000fe200030f0eff */
[----:B---3--:R-:W-:Y:S01]  /*29f0*/  @P2 STG.E.U16 [R32.64], R16 ;  /* 0x0000001020002986 */ /* 0x008fe2000c101504 */
[----:B------:R-:W-:-:S02]  /*2a00*/  ISETP.LT.AND P5, PT, R3, c[0x0][0x17c], !P0 ;  /* 0x00005f0003007a0c */ /* 0x000fc400047a1270 */
[C---:B------:R-:W-:Y:S01]  /*2a10*/  LEA R38, P6, R41.reuse, R2, 0x1 ;  /* 0x0000000229267211 */ /* 0x040fe200078c08ff */
[----:B------:R-:W3:Y:S01]  /*2a20*/  LDS.128 R32, [R44+0x2000] ;  /* 0x002000002c207984 */ /* 0x000ee20000000c00 */
[C---:B------:R-:W-:Y:S02]  /*2a30*/  IADD3 R3, R108.reuse, 0x9, RZ ;  /* 0x000000096c037810 */ /* 0x040fe40007ffe0ff */
[----:B------:R-:W-:Y:S02]  /*2a40*/  LEA.HI.X.SX32 R39, R41, R0, 0x1, P6 ;  /* 0x0000000029277211 */ /* 0x000fe400030f0eff */
[----:B------:R-:W-:Y:S02]  /*2a50*/  ISETP.LT.AND P4, PT, R3, c[0x0][0x17c], !P0 ;  /* 0x00005f0003007a0c */ /* 0x000fe40004781270 */
[----:B------:R-:W-:Y:S02]  /*2a60*/  IADD3 R41, R41, c[0x0][0x198], RZ ;  /* 0x0000660029297a10 */ /* 0x000fe40007ffe0ff */
[----:B------:R-:W-:-:S02]  /*2a70*/  IADD3 R3, R108, 0xa, RZ ;  /* 0x0000000a6c037810 */ /* 0x000fc40007ffe0ff */
[----:B-----5:R-:W-:Y:S02]  /*2a80*/  PRMT R8, R16, 0x7632, R8 ;  /* 0x0000763210087816 */ /* 0x020fe40000000008 */
[----:B------:R-:W-:Y:S02]  /*2a90*/  LEA R40, P6, R41, R2, 0x1 ;  /* 0x0000000229287211 */ /* 0x000fe400078c08ff */
[----:B------:R-:W-:Y:S01]  /*2aa0*/  ISETP.LT.AND P3, PT, R3, c[0x0][0x17c], !P0 ;  /* 0x00005f0003007a0c */ /* 0x000fe20004761270 */
[----:B------:R5:W-:Y:S01]  /*2ab0*/  @P1 STG.E.U16 [R36.64], R8 ;  /* 0x0000000824001986 */ /* 0x000be2000c101504 */
[C---:B------:R-:W-:Y:S02]  /*2ac0*/  IADD3 R43, R41.reuse, c[0x0][0x198], RZ ;  /* 0x00006600292b7a10 */ /* 0x040fe40007ffe0ff */
[----:B------:R-:W-:Y:S01]  /*2ad0*/  IADD3 R3, R108, 0xb, RZ ;  /* 0x0000000b6c037810 */ /* 0x000fe20007ffe0ff */
[----:B-1----:R1:W-:Y:S01]  /*2ae0*/  @P5 STG.E.U16 [R38.64], R20 ;  /* 0x0000001426005986 */ /* 0x0023e2000c101504 */
[----:B------:R-:W-:-:S02]  /*2af0*/  LEA.HI.X.SX32 R41, R41, R0, 0x1, P6 ;  /* 0x0000000029297211 */ /* 0x000fc400030f0eff */
[----:B--2---:R-:W-:Y:S02]  /*2b00*/  LEA R42, P6, R43, R2, 0x1 ;  /* 0x000000022b2a7211 */ /* 0x004fe400078c08ff */
[----:B------:R-:W-:Y:S02]  /*2b10*/  ISETP.LT.AND P2, PT, R3, c[0x0][0x17c], !P0 ;  /* 0x00005f0003007a0c */ /* 0x000fe40004741270 */
[----:B------:R-:W-:Y:S02]  /*2b20*/  IADD3 R3, R108, 0xc, RZ ;  /* 0x0000000c6c037810 */ /* 0x000fe40007ffe0ff */
[C---:B-----5:R-:W-:Y:S02]  /*2b30*/  IADD3 R37, R43.reuse, c[0x0][0x198], RZ ;  /* 0x000066002b257a10 */ /* 0x060fe40007ffe0ff */
[----:B------:R-:W-:Y:S02]  /*2b40*/  LEA.HI.X.SX32 R43, R43, R0, 0x1, P6 ;  /* 0x000000002b2b7211 */ /* 0x000fe400030f0eff */
[----:B------:R-:W-:-:S02]  /*2b50*/  PRMT R4, R20, 0x7632, R4 ;  /* 0x0000763214047816 */ /* 0x000fc40000000004 */
[----:B------:R-:W-:Y:S02]  /*2b60*/  LEA R36, P6, R37, R2, 0x1 ;  /* 0x0000000225247211 */ /* 0x000fe400078c08ff */
[----:B------:R-:W-:Y:S01]  /*2b70*/  ISETP.LT.AND P1, PT, R3, c[0x0][0x17c], !P0 ;  /* 0x00005f0003007a0c */ /* 0x000fe20004721270 */
[----:B------:R2:W-:Y:S01]  /*2b80*/  @P4 STG.E.U16 [R40.64], R4 ;  /* 0x0000000428004986 */ /* 0x0005e2000c101504 */
[C---:B-1----:R-:W-:Y:S02]  /*2b90*/  IADD3 R39, R37.reuse, c[0x0][0x198], RZ ;  /* 0x0000660025277a10 */ /* 0x042fe40007ffe0ff */
[----:B------:R-:W-:Y:S01]  /*2ba0*/  IADD3 R3, R108, 0xd, RZ ;  /* 0x0000000d6c037810 */ /* 0x000fe20007ffe0ff */
[----:B0-----:R0:W-:Y:S01]  /*2bb0*/  @P3 STG.E.U16 [R42.64], R24 ;  /* 0x000000182a003986 */ /* 0x0011e2000c101504 */
[----:B------:R-:W-:Y:S02]  /*2bc0*/  LEA.HI.X.SX32 R37, R37, R0, 0x1, P6 ;  /* 0x0000000025257211 */ /* 0x000fe400030f0eff */
[----:B------:R-:W-:-:S02]  /*2bd0*/  LEA R38, P6, R39, R2, 0x1 ;  /* 0x0000000227267211 */ /* 0x000fc400078c08ff */
[----:B------:R-:W-:Y:S02]  /*2be0*/  ISETP.LT.AND P5, PT, R3, c[0x0][0x17c], !P0 ;  /* 0x00005f0003007a0c */ /* 0x000fe400047a1270 */
[----:B------:R-:W-:Y:S02]  /*2bf0*/  IADD3 R3, R108, 0xe, RZ ;  /* 0x0000000e6c037810 */ /* 0x000fe40007ffe0ff */
[C---:B--2---:R-:W-:Y:S02]  /*2c00*/  IADD3 R41, R39.reuse, c[0x0][0x198], RZ ;  /* 0x0000660027297a10 */ /* 0x044fe40007ffe0ff */
[----:B------:R-:W-:Y:S02]  /*2c10*/  LEA.HI.X.SX32 R39, R39, R0, 0x1, P6 ;  /* 0x0000000027277211 */ /* 0x000fe400030f0eff */
[----:B------:R-:W-:Y:S02]  /*2c20*/  PRMT R8, R24, 0x7632, R8 ;  /* 0x0000763218087816 */ /* 0x000fe40000000008 */
[----:B------:R-:W-:-:S02]  /*2c30*/  LEA R40, P6, R41, R2, 0x1 ;  /* 0x0000000229287211 */ /* 0x000fc400078c08ff */
[----:B------:R-:W-:Y:S01]  /*2c40*/  ISETP.LT.AND P4, PT, R3, c[0x0][0x17c], !P0 ;  /* 0x00005f0003007a0c */ /* 0x000fe20004781270 */
[----:B------:R1:W-:Y:S01]  /*2c50*/  @P2 STG.E.U16 [R36.64], R8 ;  /* 0x0000000824002986 */ /* 0x0003e2000c101504 */
[C---:B0-----:R-:W-:Y:S02]  /*2c60*/  IADD3 R43, R41.reuse, c[0x0][0x198], RZ ;  /* 0x00006600292b7a10 */ /* 0x041fe40007ffe0ff */
[----:B------:R-:W-:Y:S01]  /*2c70*/  IADD3 R3, R108, 0xf, RZ ;  /* 0x0000000f6c037810 */ /* 0x000fe20007ffe0ff */
[----:B----4-:R0:W-:Y:S01]  /*2c80*/  @P1 STG.E.U16 [R38.64], R28 ;  /* 0x0000001c26001986 */ /* 0x0101e2000c101504 */
[----:B------:R-:W-:Y:S02]  /*2c90*/  LEA.HI.X.SX32 R41, R41, R0, 0x1, P6 ;  /* 0x0000000029297211 */ /* 0x000fe400030f0eff */
[----:B------:R-:W-:Y:S02]  /*2ca0*/  LEA R42, P6, R43, R2, 0x1 ;  /* 0x000000022b2a7211 */ /* 0x000fe400078c08ff */
[----:B------:R-:W-:-:S02]  /*2cb0*/  ISETP.LT.AND P3, PT, R3, c[0x0][0x17c], !P0 ;  /* 0x00005f0003007a0c */ /* 0x000fc40004761270 */
[----:B------:R-:W-:Y:S02]  /*2cc0*/  IADD3 R3, R108, 0x10, RZ ;  /* 0x000000106c037810 */ /* 0x000fe40007ffe0ff */
[C---:B-1----:R-:W-:Y:S02]  /*2cd0*/  IADD3 R37, R43.reuse, c[0x0][0x198], RZ ;  /* 0x000066002b257a10 */ /* 0x042fe40007ffe0ff */
[----:B------:R-:W-:Y:S02]  /*2ce0*/  LEA.HI.X.SX32 R43, R43, R0, 0x1, P6 ;  /* 0x000000002b2b7211 */ /* 0x000fe400030f0eff */
[----:B------:R-:W-:Y:S02]  /*2cf0*/  PRMT R20, R28, 0x7632, R20 ;  /* 0x000076321c147816 */ /* 0x000fe40000000014 */
[----:B------:R-:W-:Y:S02]  /*2d00*/  LEA R36, P6, R37, R2, 0x1 ;  /* 0x0000000225247211 */ /* 0x000fe400078c08ff */
[----:B------:R-:W-:Y:S01]  /*2d10*/  ISETP.LT.AND P2, PT, R3, c[0x0][0x17c], !P0 ;  /* 0x00005f0003007a0c */ /* 0x000fe20004741270 */
[----:B------:R1:W-:Y:S01]  /*2d20*/  @P5 STG.E.U16 [R40.64], R20 ;  /* 0x0000001428005986 */ /* 0x0003e2000c101504 */
[----:B0-----:R-:W-:-:S02]  /*2d30*/  IADD3 R39, R37, c[0x0][0x198], RZ ;  /* 0x0000660025277a10 */ /* 0x001fc40007ffe0ff */
[C---:B------:R-:W-:Y:S01]  /*2d40*/  IADD3 R3, R108.reuse, 0x11, RZ ;  /* 0x000000116c037810 */ /* 0x040fe20007ffe0ff */
[----:B---3--:R0:W-:Y:S01]  /*2d50*/  @P4 STG.E.U16 [R42.64], R32 ;  /* 0x000000202a004986 */ /* 0x0081e2000c101504 */
[----:B------:R-:W-:Y:S02]  /*2d60*/  LEA.HI.X.SX32 R37, R37, R0, 0x1, P6 ;  /* 0x0000000025257211 */ /* 0x000fe400030f0eff */
[----:B------:R-:W-:Y:S02]  /*2d70*/  LEA R38, P6, R39, R2, 0x1 ;  /* 0x0000000227267211 */ /* 0x000fe400078c08ff */
[----:B------:R-:W-:Y:S02]  /*2d80*/  ISETP.LT.AND P1, PT, R3, c[0x0][0x17c], !P0 ;  /* 0x00005f0003007a0c */ /* 0x000fe40004721270 */
[----:B------:R-:W-:Y:S02]  /*2d90*/  IADD3 R3, R108, 0x12, RZ ;  /* 0x000000126c037810 */ /* 0x000fe40007ffe0ff */
[----:B-1----:R-:W-:-:S02]  /*2da0*/  IADD3 R41, R39, c[0x0][0x198], RZ ;  /* 0x0000660027297a10 */ /* 0x002fc40007ffe0ff */
[----:B------:R-:W-:Y:S02]  /*2db0*/  LEA.HI.X.SX32 R39, R39, R0, 0x1, P6 ;  /* 0x0000000027277211 */ /* 0x000fe400030f0eff */
[----:B------:R-:W-:Y:S02]  /*2dc0*/  PRMT R4, R32, 0x7632, R4 ;  /* 0x0000763220047816 */ /* 0x000fe40000000004 */
[----:B------:R-:W-:Y:S02]  /*2dd0*/  LEA R40, P6, R41, R2, 0x1 ;  /* 0x0000000229287211 */ /* 0x000fe400078c08ff */
[----:B------:R-:W-:Y:S01]  /*2de0*/  ISETP.LT.AND P5, PT, R3, c[0x0][0x17c], !P0 ;  /* 0x00005f0003007a0c */ /* 0x000fe200047a1270 */
[----:B------:R1:W-:Y:S01]  /*2df0*/  @P3 STG.E.U16 [R36.64], R4 ;  /* 0x0000000424003986 */ /* 0x0003e2000c101504 */
[C---:B0-----:R-:W-:Y:S02]  /*2e00*/  IADD3 R43, R41.reuse, c[0x0][0x198], RZ ;  /* 0x00006600292b7a10 */ /* 0x041fe40007ffe0ff */
[----:B------:R-:W-:Y:S01]  /*2e10*/  IADD3 R3, R108, 0x13, RZ ;  /* 0x000000136c037810 */ /* 0x000fe20007ffe0ff */
[----:B------:R0:W-:Y:S01]  /*2e20*/  @P2 STG.E.U16 [R38.64], R9 ;  /* 0x0000000926002986 */ /* 0x0001e2000c101504 */
[----:B------:R-:W-:-:S02]  /*2e30*/  LEA.HI.X.SX32 R41, R41, R0, 0x1, P6 ;  /* 0x0000000029297211 */ /* 0x000fc400030f0eff */
[----:B------:R-:W-:Y:S02]  /*2e40*/  LEA R42, P6, R43, R2, 0x1 ;  /* 0x000000022b2a7211 */ /* 0x000fe400078c08ff */
[----:B------:R-:W-:Y:S02]  /*2e50*/  ISETP.LT.AND P4, PT, R3, c[0x0][0x17c], !P0 ;  /* 0x00005f0003007a0c */ /* 0x000fe40004781270 */
[----:B------:R-:W-:Y:S02]  /*2e60*/  IADD3 R3, R108, 0x14, RZ ;  /* 0x000000146c037810 */ /* 0x000fe40007ffe0ff */
[C---:B-1----:R-:W-:Y:S02]  /*2e70*/  IADD3 R37, R43.reuse, c[0x0][0x198], RZ ;  /* 0x000066002b257a10 */ /* 0x042fe40007ffe0ff */
[----:B------:R-:W-:Y:S02]  /*2e80*/  LEA.HI.X.SX32 R43, R43, R0, 0x1, P6 ;  /* 0x000000002b2b7211 */ /* 0x000fe400030f0eff */
[----:B------:R-:W-:-:S02]  /*2e90*/  PRMT R20, R9, 0x7632, R20 ;  /* 0x0000763209147816 */ /* 0x000fc40000000014 */
[----:B------:R-:W-:Y:S02]  /*2ea0*/  LEA R36, P6, R37, R2, 0x1 ;  /* 0x0000000225247211 */ /* 0x000fe400078c08ff */
[----:B------:R-:W-:Y:S01]  /*2eb0*/  ISETP.LT.AND P3, PT, R3, c[0x0][0x17c], !P0 ;  /* 0x00005f0003007a0c */ /* 0x000fe20004761270 */
[----:B------:R1:W-:Y:S01]  /*2ec0*/  @P1 STG.E.U16 [R40.64], R20 ;  /* 0x0000001428001986 */ /* 0x0003e2000c101504 */
[C---:B0-----:R-:W-:Y:S02]  /*2ed0*/  IADD3 R9, R37.reuse, c[0x0][0x198], RZ ;  /* 0x0000660025097a10 */ /* 0x041fe40007ffe0ff */
[----:B------:R-:W-:Y:S01]  /*2ee0*/  IADD3 R3, R108, 0x15, RZ ;  /* 0x000000156c037810 */ /* 0x000fe20007ffe0ff */
[----:B------:R0:W-:Y:S01]  /*2ef0*/  @P5 STG.E.U16 [R42.64], R5 ;  /* 0x000000052a005986 */ /* 0x0001e2000c101504 */
[----:B------:R-:W-:Y:S02]  /*2f00*/  LEA.HI.X.SX32 R37, R37, R0, 0x1, P6 ;  /* 0x0000000025257211 */ /* 0x000fe400030f0eff */
[----:B------:R-:W-:-:S02]  /*2f10*/  LEA R8, P6, R9, R2, 0x1 ;  /* 0x0000000209087211 */ /* 0x000fc400078c08ff */
[----:B------:R-:W-:Y:S02]  /*2f20*/  ISETP.LT.AND P2, PT, R3, c[0x0][0x17c], !P0 ;  /* 0x00005f0003007a0c */ /* 0x000fe40004741270 */
[C---:B------:R-:W-:Y:S02]  /*2f30*/  IADD3 R39, R9.reuse, c[0x0][0x198], RZ ;  /* 0x0000660009277a10 */ /* 0x040fe40007ffe0ff */
[----:B------:R-:W-:Y:S02]  /*2f40*/  IADD3 R3, R108, 0x16, RZ ;  /* 0x000000166c037810 */ /* 0x000fe40007ffe0ff */
[----:B------:R-:W-:Y:S02]  /*2f50*/  LEA.HI.X.SX32 R9, R9, R0, 0x1, P6 ;  /* 0x0000000009097211 */ /* 0x000fe400030f0eff */
[----:B------:R-:W-:Y:S02]  /*2f60*/  PRMT R12, R5, 0x7632, R12 ;  /* 0x00007632050c7816 */ /* 0x000fe4000000000c */
[----:B------:R-:W-:-:S02]  /*2f70*/  LEA R4, P6, R39, R2, 0x1 ;  /* 0x0000000227047211 */ /* 0x000fc400078c08ff */
[----:B------:R-:W-:Y:S01]  /*2f80*/  ISETP.LT.AND P1, PT, R3, c[0x0][0x17c], !P0 ;  /* 0x00005f0003007a0c */ /* 0x000fe20004721270 */
[----:B------:R2:W-:Y:S01]  /*2f90*/  @P4 STG.E.U16 [R36.64], R12 ;  /* 0x0000000c24004986 */ /* 0x0005e2000c101504 */
[C---:B-1----:R-:W-:Y:S02]  /*2fa0*/  IADD3 R41, R39.reuse, c[0x0][0x198], RZ ;  /* 0x0000660027297a10 */ /* 0x042fe40007ffe0ff */
[----:B------:R-:W-:Y:S01]  /*2fb0*/  IADD3 R3, R108, 0x17, RZ ;  /* 0x000000176c037810 */ /* 0x000fe20007ffe0ff */
[----:B------:R1:W-:Y:S01]  /*2fc0*/  @P3 STG.E.U16 [R8.64], R13 ;  /* 0x0000000d08003986 */ /* 0x0003e2000c101504 */
[----:B0-----:R-:W-:Y:S02]  /*2fd0*/  LEA.HI.X.SX32 R5, R39, R0, 0x1, P6 ;  /* 0x0000000027057211 */ /* 0x001fe400030f0eff */
[----:B------:R-:W-:Y:S02]  /*2fe0*/  LEA R38, P6, R41, R2, 0x1 ;  /* 0x0000000229267211 */ /* 0x000fe400078c08ff */
[----:B------:R-:W-:-:S02]  /*2ff0*/  ISETP.LT.AND P5, PT, R3, c[0x0][0x17c], !P0 ;  /* 0x00005f0003007a0c */ /* 0x000fc400047a1270 */
[----:B------:R-:W-:Y:S02]  /*3000*/  IADD3 R3, R108, 0x18, RZ ;  /* 0x000000186c037810 */ /* 0x000fe40007ffe0ff */
[C---:B--2---:R-:W-:Y:S02]  /*3010*/  IADD3 R37, R41.reuse, c[0x0][0x198], RZ ;  /* 0x0000660029257a10 */ /* 0x044fe40007ffe0ff */
[----:B------:R-:W-:Y:S02]  /*3020*/  LEA.HI.X.SX32 R39, R41, R0, 0x1, P6 ;  /* 0x0000000029277211 */ /* 0x000fe400030f0eff */
[----:B------:R-:W-:Y:S02]  /*3030*/  PRMT R12, R13, 0x7632, R12 ;  /* 0x000076320d0c7816 */ /* 0x000fe4000000000c */
[----:B------:R-:W-:Y:S02]  /*3040*/  LEA R36, P6, R37, R2, 0x1 ;  /* 0x0000000225247211 */ /* 0x000fe400078c08ff */
[----:B------:R-:W-:Y:S01]  /*3050*/  ISETP.LT.AND P4, PT, R3, c[0x0][0x17c], !P0 ;  /* 0x00005f0003007a0c */ /* 0x000fe20004781270 */
[----:B------:R0:W-:Y:S01]  /*3060*/  @P2 STG.E.U16 [R4.64], R12 ;  /* 0x0000000c04002986 */ /* 0x0001e2000c101504 */
[----:B-1----:R-:W-:-:S02]  /*3070*/  IADD3 R9, R37, c[0x0][0x198], RZ ;  /* 0x0000660025097a10 */ /* 0x002fc40007ffe0ff */
[C---:B------:R-:W-:Y:S01]  /*3080*/  IADD3 R3, R108.reuse, 0x19, RZ ;  /* 0x000000196c037810 */ /* 0x040fe20007ffe0ff */
[----:B------:R1:W-:Y:S01]  /*3090*/  @P1 STG.E.U16 [R38.64], R17 ;  /* 0x0000001126001986 */ /* 0x0003e2000c101504 */
[----:B------:R-:W-:Y:S02]  /*30a0*/  LEA.HI.X.SX32 R37, R37, R0, 0x1, P6 ;  /* 0x0000000025257211 */ /* 0x000fe400030f0eff */
[----:B------:R-:W-:Y:S02]  /*30b0*/  LEA R8, P6, R9, R2, 0x1 ;  /* 0x0000000209087211 */ /* 0x000fe400078c08ff */
[----:B------:R-:W-:Y:S02]  /*30c0*/  ISETP.LT.AND P3, PT, R3, c[0x0][0x17c], !P0 ;  /* 0x00005f0003007a0c */ /* 0x000fe40004761270 */
[----:B------:R-:W-:Y:S02]  /*30d0*/  IADD3 R3, R108, 0x1a, RZ ;  /* 0x0000001a6c037810 */ /* 0x000fe40007ffe0ff */
[----:B0-----:R-:W-:-:S02]  /*30e0*/  IADD3 R5, R9, c[0x0][0x198], RZ ;  /* 0x0000660009057a10 */ /* 0x001fc40007ffe0ff */
[----:B------:R-:W-:Y:S02]  /*30f0*/  LEA.HI.X.SX32 R9, R9, R0, 0x1, P6 ;  /* 0x0000000009097211 */ /* 0x000fe400030f0eff */
[----:B------:R-:W-:Y:S02]  /*3100*/  LEA R4, P6, R5, R2, 0x1 ;  /* 0x0000000205047211 */ /* 0x000fe400078c08ff */
[----:B------:R-:W-:Y:S02]  /*3110*/  ISETP.LT.AND P2, PT, R3, c[0x0][0x17c], !P0 ;  /* 0x00005f0003007a0c */ /* 0x000fe40004741270 */
[----:B------:R-:W-:Y:S02]  /*3120*/  IADD3 R13, R5, c[0x0][0x198], RZ ;  /* 0x00006600050d7a10 */ /* 0x000fe40007ffe0ff */
[----:B------:R-:W-:Y:S02]  /*3130*/  IADD3 R3, R108, 0x1b, RZ ;  /* 0x0000001b6c037810 */ /* 0x000fe40007ffe0ff */
[----:B------:R-:W-:-:S02]  /*3140*/  PRMT R16, R17, 0x7632, R16 ;  /* 0x0000763211107816 */ /* 0x000fc40000000010 */
[----:B------:R-:W-:Y:S02]  /*3150*/  LEA.HI.X.SX32 R5, R5, R0, 0x1, P6 ;  /* 0x0000000005057211 */ /* 0x000fe400030f0eff */
[----:B------:R-:W-:Y:S01]  /*3160*/  LEA R12, P6, R13, R2, 0x1 ;  /* 0x000000020d0c7211 */ /* 0x000fe200078c08ff */
[----:B------:R0:W-:Y:S01]  /*3170*/  @P5 STG.E.U16 [R36.64], R16 ;  /* 0x0000001024005986 */ /* 0x0001e2000c101504 */
[----:B------:R-:W-:Y:S02]  /*3180*/  ISETP.LT.AND P1, PT, R3, c[0x0][0x17c], !P0 ;  /* 0x00005f0003007a0c */ /* 0x000fe40004721270 */
[C---:B-1----:R-:W-:Y:S01]  /*3190*/  IADD3 R17, R13.reuse, c[0x0][0x198], RZ ;  /* 0x000066000d117a10 */ /* 0x042fe20007ffe0ff */
[----:B------:R1:W-:Y:S01]  /*31a0*/  @P4 STG.E.U16 [R8.64], R21 ;  /* 0x0000001508004986 */ /* 0x0003e2000c101504 */
[----:B------:R-:W-:Y:S02]  /*31b0*/  IADD3 R3, R108, 0x1c, RZ ;  /* 0x0000001c6c037810 */ /* 0x000fe40007ffe0ff */
[----:B------:R-:W-:-:S02]  /*31c0*/  LEA.HI.X.SX32 R13, R13, R0, 0x1, P6 ;  /* 0x000000000d0d7211 */ /* 0x000fc400030f0eff */
[----:B------:R-:W-:Y:S02]  /*31d0*/  PRMT R20, R21, 0x7632, R20 ;  /* 0x0000763215147816 */ /* 0x000fe40000000014 */
[----:B------:R-:W-:Y:S02]  /*31e0*/  ISETP.LT.AND P5, PT, R3, c[0x0][0x17c], !P0 ;  /* 0x00005f0003007a0c */ /* 0x000fe400047a1270 */
[C---:B0-----:R-:W-:Y:S01]  /*31f0*/  LEA R16, P6, R17.reuse, R2, 0x1 ;  /* 0x0000000211107211 */ /* 0x041fe200078c08ff */
[----:B------:R0:W-:Y:S01]  /*3200*/  @P3 STG.E.U16 [R4.64], R20 ;  /* 0x0000001404003986 */ /* 0x0001e2000c101504 */
[----:B------:R-:W-:Y:S02]  /*3210*/  IADD3 R3, R108, 0x1d, RZ ;  /* 0x0000001d6c037810 */ /* 0x000fe40007ffe0ff */
[C---:B-1----:R-:W-:Y:S01]  /*3220*/  IADD3 R9, R17.reuse, c[0x0][0x198], RZ ;  /* 0x0000660011097a10 */ /* 0x042fe20007ffe0ff */
[----:B------:R1:W-:Y:S01]  /*3230*/  @P2 STG.E.U16 [R12.64], R25 ;  /* 0x000000190c002986 */ /* 0x0003e2000c101504 */
[----:B------:R-:W-:-:S02]  /*3240*/  LEA.HI.X.SX32 R17, R17, R0, 0x1, P6 ;  /* 0x0000000011117211 */ /* 0x000fc400030f0eff */
[----:B------:R-:W-:Y:S02]  /*3250*/  LEA R8, P6, R9, R2, 0x1 ;  /* 0x0000000209087211 */ /* 0x000fe400078c08ff */
[----:B------:R-:W-:Y:S02]  /*3260*/  ISETP.LT.AND P4, PT, R3, c[0x0][0x17c], !P0 ;  /* 0x00005f0003007a0c */ /* 0x000fe40004781270 */
[----:B------:R-:W-:Y:S02]  /*3270*/  IADD3 R3, R108, 0x1e, RZ ;  /* 0x0000001e6c037810 */ /* 0x000fe40007ffe0ff */
[C---:B0-----:R-:W-:Y:S02]  /*3280*/  IADD3 R5, R9.reuse, c[0x0][0x198], RZ ;  /* 0x0000660009057a10 */ /* 0x041fe40007ffe0ff */
[----:B------:R-:W-:Y:S02]  /*3290*/  LEA.HI.X.SX32 R9, R9, R0, 0x1, P6 ;  /* 0x0000000009097211 */ /* 0x000fe400030f0eff */
[----:B------:R-:W-:-:S02]  /*32a0*/  PRMT R21, R25, 0x7632, R21 ;  /* 0x0000763219157816 */ /* 0x000fc40000000015 */
[----:B------:R-:W-:Y:S02]  /*32b0*/  LEA R4, P6, R5, R2, 0x1 ;  /* 0x0000000205047211 */ /* 0x000fe400078c08ff */
[----:B------:R-:W-:Y:S01]  /*32c0*/  ISETP.LT.AND P3, PT, R3, c[0x0][0x17c], !P0 ;  /* 0x00005f0003007a0c */ /* 0x000fe20004761270 */
[----:B------:R0:W-:Y:S01]  /*32d0*/  @P1 STG.E.U16 [R16.64], R21 ;  /* 0x0000001510001986 */ /* 0x0001e2000c101504 */
[C---:B-1----:R-:W-:Y:S02]  /*32e0*/  IADD3 R13, R5.reuse, c[0x0][0x198], RZ ;  /* 0x00006600050d7a10 */ /* 0x042fe40007ffe0ff */
[----:B------:R-:W-:Y:S01]  /*32f0*/  IADD3 R3, R108, 0x1f, RZ ;  /* 0x0000001f6c037810 */ /* 0x000fe20007ffe0ff */
[----:B------:R1:W-:Y:S01]  /*3300*/  @P5 STG.E.U16 [R8.64], R29 ;  /* 0x0000001d08005986 */ /* 0x0003e2000c101504 */
[----:B------:R-:W-:Y:S02]  /*3310*/  LEA.HI.X.SX32 R5, R5, R0, 0x1, P6 ;  /* 0x0000000005057211 */ /* 0x000fe400030f0eff */
[----:B------:R-:W-:-:S02]  /*3320*/  LEA R12, P6, R13, R2, 0x1 ;  /* 0x000000020d0c7211 */ /* 0x000fc400078c08ff */
[----:B------:R-:W-:Y:S02]  /*3330*/  ISETP.LT.AND P2, PT, R3, c[0x0][0x17c], !P0 ;  /* 0x00005f0003007a0c */ /* 0x000fe40004741270 */
[----:B------:R-:W-:Y:S02]  /*3340*/  IADD3 R3, R108, 0x20, RZ ;  /* 0x000000206c037810 */ /* 0x000fe40007ffe0ff */
[C---:B0-----:R-:W-:Y:S02]  /*3350*/  IADD3 R17, R13.reuse, c[0x0][0x198], RZ ;  /* 0x000066000d117a10 */ /* 0x041fe40007ffe0ff */
        /* <DEDUP_REMOVED lines=8> */
[----:B------:R-:W-:Y:S02]  /*33e0*/  LEA.HI.X.SX32 R17, R17, R0, 0x1, P6 ;  /* 0x0000000011117211 */ /* 0x000fe400030f0eff */
[----:B------:R-:W-:Y:S02]  /*33f0*/  LEA R8, P6, R9, R2, 0x1 ;  /* 0x0000000209087211 */ /* 0x000fe400078c08ff */
[----:B------:R-:W-:-:S02]  /*3400*/  ISETP.LT.AND P5, PT, R3, c[0x0][0x17c], !P0 ;  /* 0x00005f0003007a0c */ /* 0x000fc400047a1270 */
[----:B------:R-:W-:Y:S02]  /*3410*/  IADD3 R3, R108, 0x22, RZ ;  /* 0x000000226c037810 */ /* 0x000fe40007ffe0ff */
[C---:B0-----:R-:W-:Y:S02]  /*3420*/  IADD3 R5, R9.reuse, c[0x0][0x198], RZ ;  /* 0x0000660009057a10 */ /* 0x041fe40007ffe0ff */
        /* <DEDUP_REMOVED lines=14> */
[----:B------:R-:W-:Y:S02]  /*3510*/  PRMT R20, R10, 0x7632, R20 ;  /* 0x000076320a147816 */ /* 0x000fe40000000014 */
[----:B------:R-:W-:Y:S02]  /*3520*/  LEA R16, P6, R17, R2, 0x1 ;  /* 0x0000000211107211 */ /* 0x000fe400078c08ff */
[----:B------:R-:W-:Y:S01]  /*3530*/  ISETP.LT.AND P2, PT, R3, c[0x0][0x17c], !P0 ;  /* 0x00005f0003007a0c */ /* 0x000fe20004741270 */
[----:B------:R0:W-:Y:S01]  /*3540*/  @P5 STG.E.U16 [R4.64], R20 ;  /* 0x0000001404005986 */ /* 0x0001e2000c101504 */
[C---:B-1----:R-:W-:Y:S02]  /*3550*/  IADD3 R9, R17.reuse, c[0x0][0x198], RZ ;  /* 0x0000660011097a10 */ /* 0x042fe40007ffe0ff */
[----:B------:R-:W-:Y:S01]  /*3560*/  IADD3 R3, R108, 0x25, RZ ;  /* 0x000000256c037810 */ /* 0x000fe20007ffe0ff */
        /* <DEDUP_REMOVED lines=90> */
[----:B------:R-:W-:Y:S01]  /*3b10*/  IADD3 R3, R108, 0x33, RZ ;  /* 0x000000336c037810 */ /* 0x000fe20007ffe0ff */
[----:B------:R1:W-:Y:S01]  /*3b20*/  @P5 STG.E.U16 [R8.64], R11 ;  /* 0x0000000b08005986 */ /* 0x0003e2000c101504 */
[----:B------:R-:W-:Y:S02]  /*3b30*/  LEA.HI.X.SX32 R5, R5, R0, 0x1, P6 ;  /* 0x0000000005057211 */ /* 0x000fe400030f0eff */
[----:B------:R-:W-:Y:S02]  /*3b40*/  LEA R12, P6, R13, R2, 0x1 ;  /* 0x000000020d0c7211 */ /* 0x000fe400078c08ff */
[----:B------:R-:W-:Y:S02]  /*3b50*/  ISETP.LT.AND P2, PT, R3, c[0x0][0x17c], !P0 ;  /* 0x00005f0003007a0c */ /* 0x000fe40004741270 */
[----:B------:R-:W-:Y:S02]  /*3b60*/  PRMT R6, R11, 0x7632, R6 ;  /* 0x000076320b067816 */ /* 0x000fe40000000006 */
[----:B0-----:R-:W-:-:S02]  /*3b70*/  IADD3 R17, R13, c[0x0][0x198], RZ ;  /* 0x000066000d117a10 */ /* 0x001fc40007ffe0ff */
[C---:B------:R-:W-:Y:S01]  /*3b80*/  IADD3 R3, R108.reuse, 0x34, RZ ;  /* 0x000000346c037810 */ /* 0x040fe20007ffe0ff */
[----:B------:R0:W-:Y:S01]  /*3b90*/  @P4 STG.E.U16 [R4.64], R6 ;  /* 0x0000000604004986 */ /* 0x0001e2000c101504 */
[----:B------:R-:W-:Y:S02]  /*3ba0*/  LEA.HI.X.SX32 R13, R13, R0, 0x1, P6 ;  /* 0x000000000d0d7211 */ /* 0x000fe400030f0eff */
[C---:B------:R-:W-:Y:S02]  /*3bb0*/  LEA R16, P6, R17.reuse, R2, 0x1 ;  /* 0x0000000211107211 */ /* 0x040fe400078c08ff */
[----:B-1----:R-:W-:Y:S01]  /*3bc0*/  IADD3 R9, R17, c[0x0][0x198], RZ ;  /* 0x0000660011097a10 */ /* 0x002fe20007ffe0ff */
[----:B------:R1:W-:Y:S01]  /*3bd0*/  @P3 STG.E.U16 [R12.64], R7 ;  /* 0x000000070c003986 */ /* 0x0003e2000c101504 */
[----:B------:R-:W-:Y:S02]  /*3be0*/  ISETP.LT.AND P1, PT, R3, c[0x0][0x17c], !P0 ;  /* 0x00005f0003007a0c */ /* 0x000fe40004721270 */
[----:B------:R-:W-:-:S02]  /*3bf0*/  IADD3 R3, R108, 0x35, RZ ;  /* 0x000000356c037810 */ /* 0x000fc40007ffe0ff */
[----:B------:R-:W-:Y:S02]  /*3c00*/  LEA.HI.X.SX32 R17, R17, R0, 0x1, P6 ;  /* 0x0000000011117211 */ /* 0x000fe400030f0eff */
[----:B0-----:R-:W-:Y:S02]  /*3c10*/  PRMT R5, R7, 0x7632, R5 ;  /* 0x0000763207057816 */ /* 0x001fe40000000005 */
[C---:B------:R-:W-:Y:S02]  /*3c20*/  LEA R4, P6, R9.reuse, R2, 0x1 ;  /* 0x0000000209047211 */ /* 0x040fe400078c08ff */
[----:B------:R-:W-:Y:S01]  /*3c30*/  IADD3 R11, R9, c[0x0][0x198], RZ ;  /* 0x00006600090b7a10 */ /* 0x000fe20007ffe0ff */
[----:B------:R0:W-:Y:S01]  /*3c40*/  @P2 STG.E.U16 [R16.64], R5 ;  /* 0x0000000510002986 */ /* 0x0001e2000c101504 */
[----:B------:R-:W-:Y:S02]  /*3c50*/  ISETP.LT.AND P5, PT, R3, c[0x0][0x17c], !P0 ;  /* 0x00005f0003007a0c */ /* 0x000fe400047a1270 */
[----:B------:R-:W-:-:S02]  /*3c60*/  IADD3 R3, R108, 0x36, RZ ;  /* 0x000000366c037810 */ /* 0x000fc40007ffe0ff */
[----:B-1----:R-:W-:Y:S02]  /*3c70*/  IADD3 R7, R11, c[0x0][0x198], RZ ;  /* 0x000066000b077a10 */ /* 0x002fe40007ffe0ff */
[----:B------:R-:W-:Y:S02]  /*3c80*/  ISETP.LT.AND P4, PT, R3, c[0x0][0x17c], !P0 ;  /* 0x00005f0003007a0c */ /* 0x000fe40004781270 */
[----:B------:R-:W-:Y:S02]  /*3c90*/  IADD3 R3, R108, 0x37, RZ ;  /* 0x000000376c037810 */ /* 0x000fe40007ffe0ff */
[----:B------:R-:W-:Y:S02]  /*3ca0*/  PRMT R13, R15, 0x7632, R13 ;  /* 0x000076320f0d7816 */ /* 0x000fe4000000000d */
[----:B0-----:R-:W-:Y:S02]  /*3cb0*/  LEA.HI.X.SX32 R5, R9, R0, 0x1, P6 ;  /* 0x0000000009057211 */ /* 0x001fe400030f0eff */
[----:B------:R-:W-:-:S02]  /*3cc0*/  LEA R8, P6, R11, R2, 0x1 ;  /* 0x000000020b087211 */ /* 0x000fc400078c08ff */
[----:B------:R-:W-:Y:S01]  /*3cd0*/  ISETP.LT.AND P3, PT, R3, c[0x0][0x17c], !P0 ;  /* 0x00005f0003007a0c */ /* 0x000fe20004761270 */
[----:B------:R0:W-:Y:S01]  /*3ce0*/  @P1 STG.E.U16 [R4.64], R15 ;  /* 0x0000000f04001986 */ /* 0x0001e2000c101504 */
[----:B------:R-:W-:Y:S02]  /*3cf0*/  LEA.HI.X.SX32 R9, R11, R0, 0x1, P6 ;  /* 0x000000000b097211 */ /* 0x000fe400030f0eff */
[C---:B------:R-:W-:Y:S02]  /*3d00*/  IADD3 R11, R7.reuse, c[0x0][0x198], RZ ;  /* 0x00006600070b7a10 */ /* 0x040fe40007ffe0ff */
[C---:B------:R-:W-:Y:S01]  /*3d10*/  LEA R6, P6, R7.reuse, R2, 0x1 ;  /* 0x0000000207067211 */ /* 0x040fe200078c08ff */
[----:B------:R1:W-:Y:S01]  /*3d20*/  @P5 STG.E.U16 [R8.64], R13 ;  /* 0x0000000d08005986 */ /* 0x0003e2000c101504 */
[----:B------:R-:W-:Y:S02]  /*3d30*/  IADD3 R3, R108, 0x38, RZ ;  /* 0x000000386c037810 */ /* 0x000fe40007ffe0ff */
[----:B------:R-:W-:-:S02]  /*3d40*/  LEA.HI.X.SX32 R7, R7, R0, 0x1, P6 ;  /* 0x0000000007077211 */ /* 0x000fc400030f0eff */
[C---:B------:R-:W-:Y:S02]  /*3d50*/  LEA R10, P6, R11.reuse, R2, 0x1 ;  /* 0x000000020b0a7211 */ /* 0x040fe400078c08ff */
[----:B0-----:R-:W-:Y:S01]  /*3d60*/  IADD3 R5, R11, c[0x0][0x198], RZ ;  /* 0x000066000b057a10 */ /* 0x001fe20007ffe0ff */
[----:B------:R0:W-:Y:S01]  /*3d70*/  @P4 STG.E.U16 [R6.64], R19 ;  /* 0x0000001306004986 */ /* 0x0001e2000c101504 */
[----:B------:R-:W-:Y:S02]  /*3d80*/  ISETP.LT.AND P2, PT, R3, c[0x0][0x17c], !P0 ;  /* 0x00005f0003007a0c */ /* 0x000fe40004741270 */
[----:B------:R-:W-:Y:S02]  /*3d90*/  IADD3 R3, R108, 0x39, RZ ;  /* 0x000000396c037810 */ /* 0x000fe40007ffe0ff */
[----:B-1----:R-:W-:Y:S02]  /*3da0*/  IADD3 R9, R5, c[0x0][0x198], RZ ;  /* 0x0000660005097a10 */ /* 0x002fe40007ffe0ff */
[----:B------:R-:W-:-:S02]  /*3db0*/  LEA.HI.X.SX32 R11, R11, R0, 0x1, P6 ;  /* 0x000000000b0b7211 */ /* 0x000fc400030f0eff */
[----:B------:R-:W-:Y:S02]  /*3dc0*/  LEA R4, P6, R5, R2, 0x1 ;  /* 0x0000000205047211 */ /* 0x000fe400078c08ff */
[----:B------:R-:W-:Y:S02]  /*3dd0*/  ISETP.LT.AND P1, PT, R3, c[0x0][0x17c], !P0 ;  /* 0x00005f0003007a0c */ /* 0x000fe40004721270 */
[----:B------:R-:W-:Y:S02]  /*3de0*/  IADD3 R13, R9, c[0x0][0x198], RZ ;  /* 0x00006600090d7a10 */ /* 0x000fe40007ffe0ff */
[----:B------:R-:W-:Y:S02]  /*3df0*/  IADD3 R3, R108, 0x3a, RZ ;  /* 0x0000003a6c037810 */ /* 0x000fe40007ffe0ff */
[----:B------:R-:W-:Y:S02]  /*3e00*/  LEA.HI.X.SX32 R5, R5, R0, 0x1, P6 ;  /* 0x0000000005057211 */ /* 0x000fe400030f0eff */
[----:B------:R-:W-:-:S02]  /*3e10*/  LEA R8, P6, R9, R2, 0x1 ;  /* 0x0000000209087211 */ /* 0x000fc400078c08ff */
[----:B------:R-:W-:Y:S02]  /*3e20*/  IADD3 R15, R13, c[0x0][0x198], RZ ;  /* 0x000066000d0f7a10 */ /* 0x000fe40007ffe0ff */
[----:B------:R-:W-:Y:S02]  /*3e30*/  ISETP.LT.AND P5, PT, R3, c[0x0][0x17c], !P0 ;  /* 0x00005f0003007a0c */ /* 0x000fe400047a1270 */
[----:B------:R-:W-:Y:S02]  /*3e40*/  IADD3 R3, R108, 0x3b, RZ ;  /* 0x0000003b6c037810 */ /* 0x000fe40007ffe0ff */
[----:B------:R-:W-:Y:S02]  /*3e50*/  PRMT R12, R19, 0x7632, R12 ;  /* 0x00007632130c7816 */ /* 0x000fe4000000000c */
[----:B0-----:R-:W-:Y:S02]  /*3e60*/  PRMT R7, R23, 0x7632, R7 ;  /* 0x0000763217077816 */ /* 0x001fe40000000007 */
[----:B------:R-:W-:Y:S01]  /*3e70*/  LEA.HI.X.SX32 R9, R9, R0, 0x1, P6 ;  /* 0x0000000009097211 */ /* 0x000fe200030f0eff */
[----:B------:R0:W-:Y:S01]  /*3e80*/  @P3 STG.E.U16 [R10.64], R12 ;  /* 0x0000000c0a003986 */ /* 0x0001e2000c101504 */
[----:B------:R-:W-:-:S02]  /*3e90*/  IADD3 R17, R15, c[0x0][0x198], RZ ;  /* 0x000066000f117a10 */ /* 0x000fc40007ffe0ff */
[----:B------:R-:W-:Y:S01]  /*3ea0*/  ISETP.LT.AND P4, PT, R3, c[0x0][0x17c], !P0 ;  /* 0x00005f0003007a0c */ /* 0x000fe20004781270 */
[----:B------:R-:W-:Y:S01]  /*3eb0*/  @P2 STG.E.U16 [R4.64], R23 ;  /* 0x0000001704002986 */ /* 0x000fe2000c101504 */
[-C--:B------:R-:W-:Y:S02]  /*3ec0*/  LEA R6, P6, R13, R2.reuse, 0x1 ;  /* 0x000000020d067211 */ /* 0x080fe400078c08ff */
[----:B------:R-:W-:Y:S01]  /*3ed0*/  IADD3 R3, R108, 0x3c, RZ ;  /* 0x0000003c6c037810 */ /* 0x000fe20007ffe0ff */
[----:B------:R1:W-:Y:S01]  /*3ee0*/  @P1 STG.E.U16 [R8.64], R7 ;  /* 0x0000000708001986 */ /* 0x0003e2000c101504 */
[----:B------:R-:W-:Y:S02]  /*3ef0*/  IADD3 R19, R17, c[0x0][0x198], RZ ;  /* 0x0000660011137a10 */ /* 0x000fe40007ffe0ff */
[----:B------:R-:W-:Y:S02]  /*3f00*/  ISETP.LT.AND P3, PT, R3, c[0x0][0x17c], !P0 ;  /* 0x00005f0003007a0c */ /* 0x000fe40004761270 */
[----:B0-----:R-:W-:-:S02]  /*3f10*/  LEA R10, P1, R15, R2, 0x1 ;  /* 0x000000020f0a7211 */ /* 0x001fc400078208ff */
[----:B------:R-:W-:Y:S02]  /*3f20*/  IADD3 R3, R108, 0x3d, RZ ;  /* 0x0000003d6c037810 */ /* 0x000fe40007ffe0ff */
[----:B------:R-:W-:Y:S02]  /*3f30*/  IADD3 R21, R19, c[0x0][0x198], RZ ;  /* 0x0000660013157a10 */ /* 0x000fe40007ffe0ff */
[-C--:B------:R-:W-:Y:S02]  /*3f40*/  LEA.HI.X.SX32 R11, R15, R0.reuse, 0x1, P1 ;  /* 0x000000000f0b7211 */ /* 0x080fe400008f0eff */
[----:B-1----:R-:W-:Y:S02]  /*3f50*/  LEA.HI.X.SX32 R7, R13, R0, 0x1, P6 ;  /* 0x000000000d077211 */ /* 0x002fe400030f0eff */
[----:B------:R-:W-:Y:S02]  /*3f60*/  LEA R12, P6, R17, R2, 0x1 ;  /* 0x00000002110c7211 */ /* 0x000fe400078c08ff */
[----:B------:R-:W-:Y:S01]  /*3f70*/  ISETP.LT.AND P2, PT, R3, c[0x0][0x17c], !P0 ;  /* 0x00005f0003007a0c */ /* 0x000fe20004741270 */
[----:B------:R0:W-:Y:S01]  /*3f80*/  @P5 STG.E.U16 [R6.64], R27 ;  /* 0x0000001b06005986 */ /* 0x0001e2000c101504 */
[----:B------:R-:W-:-:S02]  /*3f90*/  LEA.HI.X.SX32 R13, R17, R0, 0x1, P6 ;  /* 0x00000000110d7211 */ /* 0x000fc400030f0eff */
[-C--:B------:R-:W-:Y:S02]  /*3fa0*/  LEA R4, P6, R19, R2.reuse, 0x1 ;  /* 0x0000000213047211 */ /* 0x080fe400078c08ff */
[C---:B------:R-:W-:Y:S02]  /*3fb0*/  LEA R8, P1, R21.reuse, R2, 0x1 ;  /* 0x0000000215087211 */ /* 0x040fe400078208ff */
[C---:B------:R-:W-:Y:S02]  /*3fc0*/  IADD3 R3, R108.reuse, 0x3e, RZ ;  /* 0x0000003e6c037810 */ /* 0x040fe40007ffe0ff */
[----:B------:R-:W-:Y:S02]  /*3fd0*/  IADD3 R15, R21, c[0x0][0x198], RZ ;  /* 0x00006600150f7a10 */ /* 0x000fe40007ffe0ff */
[----:B------:R-:W-:Y:S02]  /*3fe0*/  IADD3 R108, R108, 0x3f, RZ ;  /* 0x0000003f6c6c7810 */ /* 0x000fe40007ffe0ff */
[----:B------:R-:W-:-:S02]  /*3ff0*/  LEA.HI.X.SX32 R5, R19, R0, 0x1, P6 ;  /* 0x0000000013057211 */ /* 0x000fc400030f0eff */
[----:B------:R-:W-:Y:S02]  /*4000*/  LEA.HI.X.SX32 R9, R21, R0, 0x1, P1 ;  /* 0x0000000015097211 */ /* 0x000fe400008f0eff */
[----:B------:R-:W-:Y:S02]  /*4010*/  LEA R2, P6, R15, R2, 0x1 ;  /* 0x000000020f027211 */ /* 0x000fe400078c08ff */
[----:B------:R-:W-:Y:S02]  /*4020*/  ISETP.LT.AND P1, PT, R3, c[0x0][0x17c], !P0 ;  /* 0x00005f0003007a0c */ /* 0x000fe40004721270 */
[----:B------:R-:W-:Y:S02]  /*4030*/  ISETP.LT.AND P0, PT, R108, c[0x0][0x17c], !P0 ;  /* 0x00005f006c007a0c */ /* 0x000fe40004701270 */
[----:B------:R-:W-:Y:S02]  /*4040*/  LEA.HI.X.SX32 R3, R15, R0, 0x1, P6 ;  /* 0x000000000f037211 */ /* 0x000fe400030f0eff */
[----:B------:R-:W-:-:S02]  /*4050*/  PRMT R0, R27, 0x7632, R0 ;  /* 0x000076321b007816 */ /* 0x000fc40000000000 */
[----:B0-----:R-:W-:-:S03]  /*4060*/  PRMT R7, R31, 0x7632, R7 ;  /* 0x000076321f077816 */ /* 0x001fc60000000007 */
[----:B------:R0:W-:Y:S04]  /*4070*/  @P4 STG.E.U16 [R10.64], R0 ;  /* 0x000000000a004986 */ /* 0x0001e8000c101504 */
[----:B------:R0:W-:Y:S04]  /*4080*/  @P3 STG.E.U16 [R12.64], R31 ;  /* 0x0000001f0c003986 */ /* 0x0001e8000c101504 */
[----:B------:R0:W-:Y:S04]  /*4090*/  @P2 STG.E.U16 [R4.64], R7 ;  /* 0x0000000704002986 */ /* 0x0001e8000c101504 */
[----:B------:R0:W-:Y:S01]  /*40a0*/  @P1 STG.E.U16 [R8.64], R35 ;  /* 0x0000002308001986 */ /* 0x0001e2000c101504 */
[----:B------:R-:W-:Y:S05]  /*40b0*/  @!P0 EXIT ;  /* 0x000000000000894d */ /* 0x000fea0003800000 */
[----:B0-----:R-:W-:-:S05]  /*40c0*/  PRMT R35, R35, 0x7632, R35 ;  /* 0x0000763223237816 */ /* 0x001fca0000000023 */
[----:B------:R-:W-:Y:S01]  /*40d0*/  STG.E.U16 [R2.64], R35 ;  /* 0x0000002302007986 */ /* 0x000fe2000c101504 */
[----:B------:R-:W-:Y:S05]  /*40e0*/  EXIT ;  /* 0x000000000000794d */ /* 0x000fea0003800000 */
.L_x_3:
[----:B------:R-:W-:-:S00]  /*40f0*/  BRA `(.L_x_3) ;  /* 0xfffffff000007947 */ /* 0x000fc0000383ffff */
[----:B------:R-:W-:-:S00]  /*4100*/  NOP ;  /* 0x0000000000007918 */ /* 0x000fc00000000000 */
[----:B------:R-:W-:-:S00]  /*4110*/  NOP ;  /* 0x0000000000007918 */ /* 0x000fc00000000000 */
[----:B------:R-:W-:-:S00]  /*4120*/  NOP ;  /* 0x0000000000007918 */ /* 0x000fc00000000000 */
[----:B------:R-:W-:-:S00]  /*4130*/  NOP ;  /* 0x0000000000007918 */ /* 0x000fc00000000000 */
[----:B------:R-:W-:-:S00]  /*4140*/  NOP ;  /* 0x0000000000007918 */ /* 0x000fc00000000000 */
[----:B------:R-:W-:-:S00]  /*4150*/  NOP ;  /* 0x0000000000007918 */ /* 0x000fc00000000000 */
[----:B------:R-:W-:-:S00]  /*4160*/  NOP ;  /* 0x0000000000007918 */ /* 0x000fc00000000000 */
[----:B------:R-:W-:-:S00]  /*4170*/  NOP ;  /* 0x0000000000007918 */ /* 0x000fc00000000000 */
.L_x_4:


//--------------------- .nv.shared.matmul_kernel  --------------------------
	.section	.nv.shared.matmul_kernel,"aw",@nobits
	.sectionflags	@""
	.align	16
